	.target	sm_90a

	.elftype	@"ET_EXEC"


//--------------------- .note.nv.tkinfo           --------------------------
	.section	.note.nv.tkinfo,"",@"SHT_NOTE"
	.sectionflags	@"SHF_NOTE_NV_TKINFO"
	.tkinfo
        /*0018*/ 	.word	0x00000002
        /*0030*/ 	.string	""
        /*0030*/ 	.string	"ptxas"
        /*0030*/ 	.string	"Cuda compilation tools, release 13.0, V13.0.88"
        /*0030*/ 	.string	"Build cuda_13.0.r13.0/compiler.36424714_0"
        /*0030*/ 	.string	"-v  -suppress-debug-info  -lineinfo  -arch sm_90a "



//--------------------- .note.nv.cuinfo           --------------------------
	.section	.note.nv.cuinfo,"",@"SHT_NOTE"
	.sectionflags	@"SHF_NOTE_NV_CUINFO"
        /*0018*/ 	.short	0x0002
        /*001a*/ 	.short	0x005a
        /*001c*/ 	.short	0x0082
	.zero		2


//--------------------- .nv.info                  --------------------------
	.section	.nv.info,"",@"SHT_CUDA_INFO"
	.align	4


	//----- nvinfo : EIATTR_REGCOUNT
	.align		4
        /*0000*/ 	.byte	0x04, 0x2f
        /*0002*/ 	.short	(.L_2 - .L_1)
	.align		4
.L_1:
        /*0004*/ 	.word	index@(attn_fwd)
        /*0008*/ 	.word	0x00000042


	//----- nvinfo : EIATTR_FRAME_SIZE
	.align		4
.L_2:
        /*000c*/ 	.byte	0x04, 0x11
        /*000e*/ 	.short	(.L_4 - .L_3)
	.align		4
.L_3:
        /*0010*/ 	.word	index@(attn_fwd)
        /*0014*/ 	.word	0x00000000


	//----- nvinfo : EIATTR_MIN_STACK_SIZE
	.align		4
.L_4:
        /*0018*/ 	.byte	0x04, 0x12
        /*001a*/ 	.short	(.L_6 - .L_5)
	.align		4
.L_5:
        /*001c*/ 	.word	index@(attn_fwd)
        /*0020*/ 	.word	0x00000000
.L_6:


//--------------------- .nv.compat                --------------------------
	.section	.nv.compat,"",@"SHT_CUDA_COMPAT_INFO"
	.align	4
        /*0000*/ 	.byte	0x02, 0x09, 0x01, 0x00, 0x02, 0x02, 0x04, 0x00, 0x02, 0x05, 0x05, 0x00, 0x03, 0x07, 0x01, 0x01
        /*0010*/ 	.byte	0x02, 0x03, 0x00, 0x00, 0x02, 0x06, 0x01, 0x00, 0x04, 0x0b, 0x08, 0x00, 0x00, 0x00, 0x00, 0x00
        /*0020*/ 	.byte	0x00, 0x00, 0x00, 0x00


//--------------------- .nv.info.attn_fwd         --------------------------
	.section	.nv.info.attn_fwd,"",@"SHT_CUDA_INFO"
	.sectionflags	@""
	.align	4


	//----- nvinfo : EIATTR_CUDA_API_VERSION
	.align		4
        /*0000*/ 	.byte	0x04, 0x37
        /*0002*/ 	.short	(.L_8 - .L_7)
.L_7:
        /*0004*/ 	.word	0x00000082


	//----- nvinfo : EIATTR_KPARAM_INFO
	.align		4
.L_8:
        /*0008*/ 	.byte	0x04, 0x17
        /*000a*/ 	.short	(.L_10 - .L_9)
.L_9:
        /*000c*/ 	.word	0x00000000
        /*0010*/ 	.short	0x0019
        /*0012*/ 	.short	0x0080
        /*0014*/ 	.byte	0x00, 0xf4, 0x21, 0x00


	//----- nvinfo : EIATTR_KPARAM_INFO
	.align		4
.L_10:
        /*0018*/ 	.byte	0x04, 0x17
        /*001a*/ 	.short	(.L_12 - .L_11)
.L_11:
        /*001c*/ 	.word	0x00000000
        /*0020*/ 	.short	0x0018
        /*0022*/ 	.short	0x0078
        /*0024*/ 	.byte	0x00, 0xf4, 0x21, 0x00


	//----- nvinfo : EIATTR_KPARAM_INFO
	.align		4
.L_12:
        /*0028*/ 	.byte	0x04, 0x17
        /*002a*/ 	.short	(.L_14 - .L_13)
.L_13:
        /*002c*/ 	.word	0x00000000
        /*0030*/ 	.short	0x0017
        /*0032*/ 	.short	0x0070
        /*0034*/ 	.byte	0x00, 0xf0, 0x11, 0x00


	//----- nvinfo : EIATTR_KPARAM_INFO
	.align		4
.L_14:
        /*0038*/ 	.byte	0x04, 0x17
        /*003a*/ 	.short	(.L_16 - .L_15)
.L_15:
        /*003c*/ 	.word	0x00000000
        /*0040*/ 	.short	0x0016
        /*0042*/ 	.short	0x006c
        /*0044*/ 	.byte	0x00, 0xf0, 0x11, 0x00


	//----- nvinfo : EIATTR_KPARAM_INFO
	.align		4
.L_16:
        /*0048*/ 	.byte	0x04, 0x17
        /*004a*/ 	.short	(.L_18 - .L_17)
.L_17:
        /*004c*/ 	.word	0x00000000
        /*0050*/ 	.short	0x0015
        /*0052*/ 	.short	0x0068
        /*0054*/ 	.byte	0x00, 0xf0, 0x11, 0x00


	//----- nvinfo : EIATTR_KPARAM_INFO
	.align		4
.L_18:
        /*0058*/ 	.byte	0x04, 0x17
        /*005a*/ 	.short	(.L_20 - .L_19)
.L_19:
        /*005c*/ 	.word	0x00000000
        /*0060*/ 	.short	0x0014
        /*0062*/ 	.short	0x0064
        /*0064*/ 	.byte	0x00, 0xf0, 0x11, 0x00


	//----- nvinfo : EIATTR_KPARAM_INFO
	.align		4
.L_20:
        /*0068*/ 	.byte	0x04, 0x17
        /*006a*/ 	.short	(.L_22 - .L_21)
.L_21:
        /*006c*/ 	.word	0x00000000
        /*0070*/ 	.short	0x0013
        /*0072*/ 	.short	0x0060
        /*0074*/ 	.byte	0x00, 0xf0, 0x11, 0x00


	//----- nvinfo : EIATTR_KPARAM_INFO
	.align		4
.L_22:
        /*0078*/ 	.byte	0x04, 0x17
        /*007a*/ 	.short	(.L_24 - .L_23)
.L_23:
        /*007c*/ 	.word	0x00000000
        /*0080*/ 	.short	0x0012
        /*0082*/ 	.short	0x005c
        /*0084*/ 	.byte	0x00, 0xf0, 0x11, 0x00


	//----- nvinfo : EIATTR_KPARAM_INFO
	.align		4
.L_24:
        /*0088*/ 	.byte	0x04, 0x17
        /*008a*/ 	.short	(.L_26 - .L_25)
.L_25:
        /*008c*/ 	.word	0x00000000
        /*0090*/ 	.short	0x0011
        /*0092*/ 	.short	0x0058
        /*0094*/ 	.byte	0x00, 0xf0, 0x11, 0x00


	//----- nvinfo : EIATTR_KPARAM_INFO
	.align		4
.L_26:
        /*0098*/ 	.byte	0x04, 0x17
        /*009a*/ 	.short	(.L_28 - .L_27)
.L_27:
        /*009c*/ 	.word	0x00000000
        /*00a0*/ 	.short	0x0010
        /*00a2*/ 	.short	0x0054
        /*00a4*/ 	.byte	0x00, 0xf0, 0x11, 0x00


	//----- nvinfo : EIATTR_KPARAM_INFO
	.align		4
.L_28:
        /*00a8*/ 	.byte	0x04, 0x17
        /*00aa*/ 	.short	(.L_30 - .L_29)
.L_29:
        /*00ac*/ 	.word	0x00000000
        /*00b0*/ 	.short	0x000f
        /*00b2*/ 	.short	0x0050
        /*00b4*/ 	.byte	0x00, 0xf0, 0x11, 0x00


	//----- nvinfo : EIATTR_KPARAM_INFO
	.align		4
.L_30:
        /*00b8*/ 	.byte	0x04, 0x17
        /*00ba*/ 	.short	(.L_32 - .L_31)
.L_31:
        /*00bc*/ 	.word	0x00000000
        /*00c0*/ 	.short	0x000e
        /*00c2*/ 	.short	0x004c
        /*00c4*/ 	.byte	0x00, 0xf0, 0x11, 0x00


	//----- nvinfo : EIATTR_KPARAM_INFO
	.align		4
.L_32:
        /*00c8*/ 	.byte	0x04, 0x17
        /*00ca*/ 	.short	(.L_34 - .L_33)
.L_33:
        /*00cc*/ 	.word	0x00000000
        /*00d0*/ 	.short	0x000d
        /*00d2*/ 	.short	0x0048
        /*00d4*/ 	.byte	0x00, 0xf0, 0x11, 0x00


	//----- nvinfo : EIATTR_KPARAM_INFO
	.align		4
.L_34:
        /*00d8*/ 	.byte	0x04, 0x17
        /*00da*/ 	.short	(.L_36 - .L_35)
.L_35:
        /*00dc*/ 	.word	0x00000000
        /*00e0*/ 	.short	0x000c
        /*00e2*/ 	.short	0x0044
        /*00e4*/ 	.byte	0x00, 0xf0, 0x11, 0x00


	//----- nvinfo : EIATTR_KPARAM_INFO
	.align		4
.L_36:
        /*00e8*/ 	.byte	0x04, 0x17
        /*00ea*/ 	.short	(.L_38 - .L_37)
.L_37:
        /*00ec*/ 	.word	0x00000000
        /*00f0*/ 	.short	0x000b
        /*00f2*/ 	.short	0x0040
        /*00f4*/ 	.byte	0x00, 0xf0, 0x11, 0x00


	//----- nvinfo : EIATTR_KPARAM_INFO
	.align		4
.L_38:
        /*00f8*/ 	.byte	0x04, 0x17
        /*00fa*/ 	.short	(.L_40 - .L_39)
.L_39:
        /*00fc*/ 	.word	0x00000000
        /*0100*/ 	.short	0x000a
        /*0102*/ 	.short	0x003c
        /*0104*/ 	.byte	0x00, 0xf0, 0x11, 0x00


	//----- nvinfo : EIATTR_KPARAM_INFO
	.align		4
.L_40:
        /*0108*/ 	.byte	0x04, 0x17
        /*010a*/ 	.short	(.L_42 - .L_41)
.L_41:
        /*010c*/ 	.word	0x00000000
        /*0110*/ 	.short	0x0009
        /*0112*/ 	.short	0x0038
        /*0114*/ 	.byte	0x00, 0xf0, 0x11, 0x00


	//----- nvinfo : EIATTR_KPARAM_INFO
	.align		4
.L_42:
        /*0118*/ 	.byte	0x04, 0x17
        /*011a*/ 	.short	(.L_44 - .L_43)
.L_43:
        /*011c*/ 	.word	0x00000000
        /*0120*/ 	.short	0x0008
        /*0122*/ 	.short	0x0034
        /*0124*/ 	.byte	0x00, 0xf0, 0x11, 0x00


	//----- nvinfo : EIATTR_KPARAM_INFO
	.align		4
.L_44:
        /*0128*/ 	.byte	0x04, 0x17
        /*012a*/ 	.short	(.L_46 - .L_45)
.L_45:
        /*012c*/ 	.word	0x00000000
        /*0130*/ 	.short	0x0007
        /*0132*/ 	.short	0x0030
        /*0134*/ 	.byte	0x00, 0xf0, 0x11, 0x00


	//----- nvinfo : EIATTR_KPARAM_INFO
	.align		4
.L_46:
        /*0138*/ 	.byte	0x04, 0x17
        /*013a*/ 	.short	(.L_48 - .L_47)
.L_47:
        /*013c*/ 	.word	0x00000000
        /*0140*/ 	.short	0x0006
        /*0142*/ 	.short	0x002c
        /*0144*/ 	.byte	0x00, 0xf0, 0x11, 0x00


	//----- nvinfo : EIATTR_KPARAM_INFO
	.align		4
.L_48:
        /*0148*/ 	.byte	0x04, 0x17
        /*014a*/ 	.short	(.L_50 - .L_49)
.L_49:
        /*014c*/ 	.word	0x00000000
        /*0150*/ 	.short	0x0005
        /*0152*/ 	.short	0x0028
        /*0154*/ 	.byte	0x00, 0xf0, 0x11, 0x00


	//----- nvinfo : EIATTR_KPARAM_INFO
	.align		4
.L_50:
        /*0158*/ 	.byte	0x04, 0x17
        /*015a*/ 	.short	(.L_52 - .L_51)
.L_51:
        /*015c*/ 	.word	0x00000000
        /*0160*/ 	.short	0x0004
        /*0162*/ 	.short	0x0020
        /*0164*/ 	.byte	0x00, 0xf4, 0x21, 0x00


	//----- nvinfo : EIATTR_KPARAM_INFO
	.align		4
.L_52:
        /*0168*/ 	.byte	0x04, 0x17
        /*016a*/ 	.short	(.L_54 - .L_53)
.L_53:
        /*016c*/ 	.word	0x00000000
        /*0170*/ 	.short	0x0003
        /*0172*/ 	.short	0x0018
        /*0174*/ 	.byte	0x00, 0xf4, 0x21, 0x00


	//----- nvinfo : EIATTR_KPARAM_INFO
	.align		4
.L_54:
        /*0178*/ 	.byte	0x04, 0x17
        /*017a*/ 	.short	(.L_56 - .L_55)
.L_55:
        /*017c*/ 	.word	0x00000000
        /*0180*/ 	.short	0x0002
        /*0182*/ 	.short	0x0010
        /*0184*/ 	.byte	0x00, 0xf4, 0x21, 0x00


	//----- nvinfo : EIATTR_KPARAM_INFO
	.align		4
.L_56:
        /*0188*/ 	.byte	0x04, 0x17
        /*018a*/ 	.short	(.L_58 - .L_57)
.L_57:
        /*018c*/ 	.word	0x00000000
        /*0190*/ 	.short	0x0001
        /*0192*/ 	.short	0x0008
        /*0194*/ 	.byte	0x00, 0xf4, 0x21, 0x00


	//----- nvinfo : EIATTR_KPARAM_INFO
	.align		4
.L_58:
        /*0198*/ 	.byte	0x04, 0x17
        /*019a*/ 	.short	(.L_60 - .L_59)
.L_59:
        /*019c*/ 	.word	0x00000000
        /*01a0*/ 	.short	0x0000
        /*01a2*/ 	.short	0x0000
        /*01a4*/ 	.byte	0x00, 0xf4, 0x21, 0x00


	//----- nvinfo : EIATTR_SPARSE_MMA_MASK
	.align		4
.L_60:
        /*01a8*/ 	.byte	0x03, 0x50
        /*01aa*/ 	.short	0x0000


	//----- nvinfo : EIATTR_MAXREG_COUNT
	.align		4
        /*01ac*/ 	.byte	0x03, 0x1b
        /*01ae*/ 	.short	0x00ff


	//----- nvinfo : EIATTR_NUM_BARRIERS
	.align		4
        /*01b0*/ 	.byte	0x02, 0x4c
        /*01b2*/ 	.byte	0x01
	.zero		1


	//----- nvinfo : EIATTR_MERCURY_ISA_VERSION
	.align		4
        /*01b4*/ 	.byte	0x03, 0x5f
        /*01b6*/ 	.short	0x0101


	//----- nvinfo : EIATTR_COOP_GROUP_MASK_REGIDS
	.align		4
        /*01b8*/ 	.byte	0x04, 0x29
        /*01ba*/ 	.short	(.L_62 - .L_61)


	//   ....[0]....
.L_61:
        /*01bc*/ 	.word	0xffffffff


	//   ....[1]....
        /*01c0*/ 	.word	0xffffffff


	//   ....[2]....
        /*01c4*/ 	.word	0xffffffff


	//   ....[3]....
        /*01c8*/ 	.word	0xffffffff


	//   ....[4]....
        /*01cc*/ 	.word	0xffffffff


	//   ....[5]....
        /*01d0*/ 	.word	0xffffffff


	//   ....[6]....
        /*01d4*/ 	.word	0xffffffff


	//   ....[7]....
        /*01d8*/ 	.word	0xffffffff


	//----- nvinfo : EIATTR_COOP_GROUP_INSTR_OFFSETS
	.align		4
.L_62:
        /*01dc*/ 	.byte	0x04, 0x28
        /*01de*/ 	.short	(.L_64 - .L_63)


	//   ....[0]....
.L_63:
        /*01e0*/ 	.word	0x000012b0


	//   ....[1]....
        /*01e4*/ 	.word	0x000012e0


	//   ....[2]....
        /*01e8*/ 	.word	0x000015e0


	//   ....[3]....
        /*01ec*/ 	.word	0x00001600


	//   ....[4]....
        /*01f0*/ 	.word	0x00001720


	//   ....[5]....
        /*01f4*/ 	.word	0x00001760


	//   ....[6]....
        /*01f8*/ 	.word	0x00001b00


	//   ....[7]....
        /*01fc*/ 	.word	0x00001b60


	//----- nvinfo : EIATTR_EXIT_INSTR_OFFSETS
	.align		4
.L_64:
        /*0200*/ 	.byte	0x04, 0x1c
        /*0202*/ 	.short	(.L_66 - .L_65)


	//   ....[0]....
.L_65:
        /*0204*/ 	.word	0x000027b0


	//   ....[1]....
        /*0208*/ 	.word	0x000027e0


	//----- nvinfo : EIATTR_REQNTID
	.align		4
.L_66:
        /*020c*/ 	.byte	0x04, 0x10
        /*020e*/ 	.short	(.L_68 - .L_67)
.L_67:
        /*0210*/ 	.word	0x00000080
        /*0214*/ 	.word	0x00000001
        /*0218*/ 	.word	0x00000001


	//----- nvinfo : EIATTR_CBANK_PARAM_SIZE
	.align		4
.L_68:
        /*021c*/ 	.byte	0x03, 0x19
        /*021e*/ 	.short	0x0088


	//----- nvinfo : EIATTR_PARAM_CBANK
	.align		4
        /*0220*/ 	.byte	0x04, 0x0a
        /*0222*/ 	.short	(.L_70 - .L_69)
	.align		4
.L_69:
        /*0224*/ 	.word	index@(.nv.constant0.attn_fwd)
        /*0228*/ 	.short	0x0210
        /*022a*/ 	.short	0x0088


	//----- nvinfo : EIATTR_SW_WAR
	.align		4
.L_70:
        /*022c*/ 	.byte	0x04, 0x36
        /*022e*/ 	.short	(.L_72 - .L_71)
.L_71:
        /*0230*/ 	.word	0x00000008
.L_72:


//--------------------- .nv.callgraph             --------------------------
	.section	.nv.callgraph,"",@"SHT_CUDA_CALLGRAPH"
	.align	4
	.sectionentsize	8
	.align		4
        /*0000*/ 	.word	0x00000000
	.align		4
        /*0004*/ 	.word	0xffffffff
	.align		4
        /*0008*/ 	.word	0x00000000
	.align		4
        /*000c*/ 	.word	0xfffffffe
	.align		4
        /*0010*/ 	.word	0x00000000
	.align		4
        /*0014*/ 	.word	0xfffffffd
	.align		4
        /*0018*/ 	.word	0x00000000
	.align		4
        /*001c*/ 	.word	0xfffffffc


//--------------------- .nv.constant4             --------------------------
	.section	.nv.constant4,"a",@progbits
	.align	8
	.align		8
.nv.constant4:
        /*0000*/ 	.dword	_$_str


//--------------------- .text.attn_fwd            --------------------------
	.section	.text.attn_fwd,"ax",@progbits
	.align	128
        .global         attn_fwd
        .type           attn_fwd,@function
        .size           attn_fwd,(.L_x_3 - attn_fwd)
        .other          attn_fwd,@"STO_CUDA_ENTRY STV_DEFAULT"
attn_fwd:
.text.attn_fwd:
[----:B------:R-:W-:Y:S08]  /*0000*/  LDC R1, c[0x0][0x28] ;  /* 0x00000a00ff017b82 */ /* 0x000ff00000000800 */
[----:B------:R-:W0:Y:S01]  /*0010*/  S2UR UR6, SR_CTAID.X ;  /* 0x00000000000679c3 */ /* 0x000e220000002500 */
[----:B------:R-:W1:Y:S01]  /*0020*/  S2R R6, SR_TID.X ;  /* 0x0000000000067919 */ /* 0x000e620000002100 */
[----:B------:R-:W-:Y:S01]  /*0030*/  ULDC.64 UR4, c[0x0][0x240] ;  /* 0x0000900000047ab9 */ /* 0x000fe20000000a00 */
[----:B------:R-:W-:-:S05]  /*0040*/  ULDC.64 UR20, c[0x0][0x208] ;  /* 0x0000820000147ab9 */ /* 0x000fca0000000a00 */
[----:B------:R-:W2:Y:S08]  /*0050*/  S2UR UR10, SR_CTAID.Y ;  /* 0x00000000000a79c3 */ /* 0x000eb00000002600 */
[----:B------:R-:W3:Y:S01]  /*0060*/  LDC R22, c[0x0][0x248] ;  /* 0x00009200ff167b82 */ /* 0x000ee20000000800 */
[----:B0-----:R-:W-:-:S07]  /*0070*/  USHF.L.U32 UR6, UR6, 0x6, URZ ;  /* 0x0000000606067899 */ /* 0x001fce000800063f */
[----:B------:R-:W0:Y:S01]  /*0080*/  LDC.64 R18, c[0x0][0x210] ;  /* 0x00008400ff127b82 */ /* 0x000e220000000a00 */
[----:B------:R-:W-:Y:S01]  /*0090*/  IMAD.U32 R7, RZ, RZ, UR6 ;  /* 0x00000006ff077e24 */ /* 0x000fe2000f8e00ff */
[----:B--2---:R-:W-:Y:S01]  /*00a0*/  UIMAD UR4, UR10, UR4, URZ ;  /* 0x000000040a0472a4 */ /* 0x004fe2000f8e023f */
[----:B-1----:R-:W-:-:S03]  /*00b0*/  SHF.R.U32.HI R2, RZ, 0x6, R6 ;  /* 0x00000006ff027819 */ /* 0x002fc60000011606 */
[----:B------:R-:W-:Y:S01]  /*00c0*/  LOP3.LUT R7, R7, 0x3f, R6, 0xf8, !PT ;  /* 0x0000003f07077812 */ /* 0x000fe200078ef806 */
[----:B------:R-:W-:Y:S01]  /*00d0*/  USHF.L.U32 UR7, UR4, 0x1, URZ ;  /* 0x0000000104077899 */ /* 0x000fe2000800063f */
[----:B------:R-:W-:-:S03]  /*00e0*/  SGXT.U32 R2, R2, 0x1 ;  /* 0x000000010202781a */ /* 0x000fc60000000000 */
[----:B------:R-:W-:Y:S01]  /*00f0*/  IMAD R0, R7, UR5, RZ ;  /* 0x0000000507007c24 */ /* 0x000fe2000f8e02ff */
[----:B------:R-:W-:Y:S01]  /*0100*/  UIMAD.WIDE UR4, UR4, 0x2, URZ ;  /* 0x00000002040478a5 */ /* 0x000fe2000f8e023f */
[----:B---3--:R-:W-:Y:S02]  /*0110*/  IMAD R5, R2, R22, RZ ;  /* 0x0000001602057224 */ /* 0x008fe400078e02ff */
[----:B------:R-:W-:Y:S02]  /*0120*/  IMAD.SHL.U32 R3, R0, 0x2, RZ ;  /* 0x0000000200037824 */ /* 0x000fe400078e00ff */
[----:B------:R-:W-:Y:S02]  /*0130*/  IMAD R9, R22, 0x2, R5 ;  /* 0x0000000216097824 */ /* 0x000fe400078e0205 */
[----:B------:R-:W-:Y:S01]  /*0140*/  IMAD.HI R0, R0, 0x2, RZ ;  /* 0x0000000200007827 */ /* 0x000fe200078e02ff */
[----:B0-----:R-:W-:-:S03]  /*0150*/  IADD3 R18, P0, P1, R3, UR7, R18 ;  /* 0x0000000703127c10 */ /* 0x001fc6000f91e012 */
[----:B------:R-:W-:Y:S01]  /*0160*/  IMAD R10, R22, 0x2, R9 ;  /* 0x00000002160a7824 */ /* 0x000fe200078e0209 */
[----:B------:R-:W-:Y:S02]  /*0170*/  IADD3.X R20, R0, UR5, R19, P0, P1 ;  /* 0x0000000500147c10 */ /* 0x000fe400087e2413 */
[-C--:B------:R-:W-:Y:S01]  /*0180*/  LEA R2, P0, R5, R18.reuse, 0x1 ;  /* 0x0000001205027211 */ /* 0x080fe200078008ff */
[C---:B------:R-:W-:Y:S01]  /*0190*/  IMAD R0, R22.reuse, 0x2, R10 ;  /* 0x0000000216007824 */ /* 0x040fe200078e020a */
[----:B------:R-:W-:Y:S02]  /*01a0*/  LEA R4, P1, R9, R18, 0x1 ;  /* 0x0000001209047211 */ /* 0x000fe400078208ff */
[----:B------:R-:W-:Y:S01]  /*01b0*/  LEA.HI.X.SX32 R3, R5, R20, 0x1, P0 ;  /* 0x0000001405037211 */ /* 0x000fe200000f0eff */
[----:B------:R-:W-:Y:S01]  /*01c0*/  IMAD R11, R22, 0x2, R0 ;  /* 0x00000002160b7824 */ /* 0x000fe200078e0200 */
[C---:B------:R-:W-:Y:S02]  /*01d0*/  LEA R8, P0, R10.reuse, R18, 0x1 ;  /* 0x000000120a087211 */ /* 0x040fe400078008ff */
[-C--:B------:R-:W-:Y:S01]  /*01e0*/  LEA.HI.X.SX32 R5, R9, R20.reuse, 0x1, P1 ;  /* 0x0000001409057211 */ /* 0x080fe200008f0eff */
[----:B------:R0:W2:Y:S01]  /*01f0*/  LDG.E.U16 R19, desc[UR20][R2.64] ;  /* 0x0000001402137981 */ /* 0x0000a2000c1e1500 */
[----:B------:R-:W-:Y:S01]  /*0200*/  LEA.HI.X.SX32 R9, R10, R20, 0x1, P0 ;  /* 0x000000140a097211 */ /* 0x000fe200000f0eff */
[C---:B------:R-:W-:Y:S01]  /*0210*/  IMAD R15, R22.reuse, 0x2, R11 ;  /* 0x00000002160f7824 */ /* 0x040fe200078e020b */
[C---:B------:R-:W-:Y:S01]  /*0220*/  LEA R12, P0, R11.reuse, R18, 0x1 ;  /* 0x000000120b0c7211 */ /* 0x040fe200078008ff */
[----:B------:R1:W3:Y:S03]  /*0230*/  LDG.E.U16 R4, desc[UR20][R4.64] ;  /* 0x0000001404047981 */ /* 0x0002e6000c1e1500 */
[----:B------:R-:W-:Y:S01]  /*0240*/  LEA.HI.X.SX32 R13, R11, R20, 0x1, P0 ;  /* 0x000000140b0d7211 */ /* 0x000fe200000f0eff */
[----:B------:R-:W-:Y:S01]  /*0250*/  IMAD R11, R22, 0x2, R15 ;  /* 0x00000002160b7824 */ /* 0x000fe200078e020f */
[-C--:B------:R-:W-:Y:S01]  /*0260*/  LEA R14, P1, R15, R18.reuse, 0x1 ;  /* 0x000000120f0e7211 */ /* 0x080fe200078208ff */
[----:B------:R-:W4:Y:S01]  /*0270*/  LDG.E.U16 R8, desc[UR20][R8.64] ;  /* 0x0000001408087981 */ /* 0x000f22000c1e1500 */
[-C--:B------:R-:W-:Y:S01]  /*0280*/  LEA R10, P0, R0, R18.reuse, 0x1 ;  /* 0x00000012000a7211 */ /* 0x080fe200078008ff */
[----:B0-----:R-:W-:Y:S01]  /*0290*/  IMAD R3, R22, 0x2, R11 ;  /* 0x0000000216037824 */ /* 0x001fe200078e020b */
[----:B------:R-:W-:Y:S01]  /*02a0*/  LEA R16, P2, R11, R18, 0x1 ;  /* 0x000000120b107211 */ /* 0x000fe200078408ff */
[----:B------:R-:W5:Y:S01]  /*02b0*/  LDG.E.U16 R13, desc[UR20][R12.64] ;  /* 0x000000140c0d7981 */ /* 0x000f62000c1e1500 */
[----:B------:R-:W-:-:S02]  /*02c0*/  LEA.HI.X.SX32 R15, R15, R20, 0x1, P1 ;  /* 0x000000140f0f7211 */ /* 0x000fc400008f0eff */
[----:B------:R-:W-:Y:S02]  /*02d0*/  LEA R2, P1, R3, R18, 0x1 ;  /* 0x0000001203027211 */ /* 0x000fe400078208ff */
[-C--:B------:R-:W-:Y:S01]  /*02e0*/  LEA.HI.X.SX32 R17, R11, R20.reuse, 0x1, P2 ;  /* 0x000000140b117211 */ /* 0x080fe200010f0eff */
[----:B------:R-:W4:Y:S01]  /*02f0*/  LDG.E.U16 R14, desc[UR20][R14.64] ;  /* 0x000000140e0e7981 */ /* 0x000f22000c1e1500 */
[-C--:B------:R-:W-:Y:S02]  /*0300*/  LEA.HI.X.SX32 R11, R0, R20.reuse, 0x1, P0 ;  /* 0x00000014000b7211 */ /* 0x080fe400000f0eff */
[----:B------:R-:W-:Y:S01]  /*0310*/  LEA.HI.X.SX32 R3, R3, R20, 0x1, P1 ;  /* 0x0000001403037211 */ /* 0x000fe200008f0eff */
[----:B------:R-:W4:Y:S04]  /*0320*/  LDG.E.U16 R16, desc[UR20][R16.64] ;  /* 0x0000001410107981 */ /* 0x000f28000c1e1500 */
[----:B------:R-:W4:Y:S04]  /*0330*/  LDG.E.U16 R10, desc[UR20][R10.64] ;  /* 0x000000140a0a7981 */ /* 0x000f28000c1e1500 */
[----:B------:R0:W4:Y:S01]  /*0340*/  LDG.E.U16 R2, desc[UR20][R2.64] ;  /* 0x0000001402027981 */ /* 0x000122000c1e1500 */
[----:B------:R-:W0:Y:S01]  /*0350*/  S2UR UR11, SR_CgaCtaId ;  /* 0x00000000000b79c3 */ /* 0x000e220000008800 */
[----:B------:R-:W-:Y:S01]  /*0360*/  UIADD3 UR24, UR6, 0x40, URZ ;  /* 0x0000004006187890 */ /* 0x000fe2000fffe03f */
[----:B------:R-:W-:-:S02]  /*0370*/  LOP3.LUT R0, R6, 0x3f, RZ, 0xc0, !PT ;  /* 0x0000003f06007812 */ /* 0x000fc400078ec0ff */
[----:B------:R-:W-:Y:S01]  /*0380*/  SHF.R.S32.HI R22, RZ, 0x6, R6 ;  /* 0x00000006ff167819 */ /* 0x000fe20000011406 */
[----:B------:R-:W-:Y:S02]  /*0390*/  UISETP.GE.AND UP0, UPT, UR24, 0x1, UPT ;  /* 0x000000011800788c */ /* 0x000fe4000bf06270 */
[----:B-1----:R-:W-:Y:S01]  /*03a0*/  IMAD.SHL.U32 R5, R0, 0x2, RZ ;  /* 0x0000000200057824 */ /* 0x002fe200078e00ff */
[----:B------:R-:W-:Y:S01]  /*03b0*/  SGXT R22, R22, 0x1 ;  /* 0x000000011616781a */ /* 0x000fe20000000200 */
[----:B------:R-:W-:Y:S02]  /*03c0*/  UMOV UR4, 0x400 ;  /* 0x0000040000047882 */ /* 0x000fe40000000000 */
[----:B------:R-:W-:Y:S02]  /*03d0*/  PLOP3.LUT P0, PT, PT, PT, UP0, 0x80, 0x0 ;  /* 0x000000000000781c */ /* 0x000fe40003f0f008 */
[----:B------:R-:W-:-:S04]  /*03e0*/  LOP3.LUT R22, R5, 0x90, R22, 0x78, !PT ;  /* 0x0000009005167812 */ /* 0x000fc800078e7816 */
[C---:B------:R-:W-:Y:S01]  /*03f0*/  LOP3.LUT R23, R22.reuse, 0x20, RZ, 0x3c, !PT ;  /* 0x0000002016177812 */ /* 0x040fe200078e3cff */
[----:B0-----:R-:W-:Y:S01]  /*0400*/  ULEA UR11, UR11, UR4, 0x18 ;  /* 0x000000040b0b7291 */ /* 0x001fe2000f8ec03f */
[C---:B------:R-:W-:Y:S02]  /*0410*/  LOP3.LUT R3, R22.reuse, 0x40, RZ, 0x3c, !PT ;  /* 0x0000004016037812 */ /* 0x040fe400078e3cff */
[----:B------:R-:W-:Y:S01]  /*0420*/  LOP3.LUT R5, R22, 0x60, RZ, 0x3c, !PT ;  /* 0x0000006016057812 */ /* 0x000fe200078e3cff */
[----:B------:R-:W-:Y:S01]  /*0430*/  IMAD.MOV.U32 R32, RZ, RZ, -0x800000 ;  /* 0xff800000ff207424 */ /* 0x000fe200078e00ff */
[----:B------:R-:W-:Y:S01]  /*0440*/  CS2R R40, SRZ ;  /* 0x0000000000287805 */ /* 0x000fe2000001ff00 */
[----:B------:R-:W-:Y:S01]  /*0450*/  IMAD.MOV.U32 R51, RZ, RZ, 0x3f800000 ;  /* 0x3f800000ff337424 */ /* 0x000fe200078e00ff */
[----:B------:R-:W-:Y:S01]  /*0460*/  CS2R R42, SRZ ;  /* 0x00000000002a7805 */ /* 0x000fe2000001ff00 */
[----:B------:R-:W-:Y:S01]  /*0470*/  IMAD.MOV.U32 R48, RZ, RZ, 0x3f800000 ;  /* 0x3f800000ff307424 */ /* 0x000fe200078e00ff */
[----:B------:R-:W-:Y:S01]  /*0480*/  CS2R R44, SRZ ;  /* 0x00000000002c7805 */ /* 0x000fe2000001ff00 */
[----:B------:R-:W-:Y:S01]  /*0490*/  IMAD.MOV.U32 R0, RZ, RZ, -0x800000 ;  /* 0xff800000ff007424 */ /* 0x000fe200078e00ff */
[----:B------:R-:W-:Y:S01]  /*04a0*/  CS2R R46, SRZ ;  /* 0x00000000002e7805 */ /* 0x000fe2000001ff00 */
[----:B--2---:R0:W-:Y:S04]  /*04b0*/  STS.U16 [R22+UR11], R19 ;  /* 0x0000001316007988 */ /* 0x0041e8000800040b */
[----:B-----5:R0:W-:Y:S04]  /*04c0*/  STS.U16 [R22+UR11+0x400], R13 ;  /* 0x0004000d16007988 */ /* 0x0201e8000800040b */
[----:B---3--:R0:W-:Y:S04]  /*04d0*/  STS.U16 [R23+UR11+0x100], R4 ;  /* 0x0001000417007988 */ /* 0x0081e8000800040b */
[----:B----4-:R0:W-:Y:S04]  /*04e0*/  STS.U16 [R23+UR11+0x500], R14 ;  /* 0x0005000e17007988 */ /* 0x0101e8000800040b */
[----:B------:R0:W-:Y:S04]  /*04f0*/  STS.U16 [R3+UR11+0x200], R8 ;  /* 0x0002000803007988 */ /* 0x0001e8000800040b */
[----:B------:R0:W-:Y:S04]  /*0500*/  STS.U16 [R3+UR11+0x600], R16 ;  /* 0x0006001003007988 */ /* 0x0001e8000800040b */
[----:B------:R0:W-:Y:S04]  /*0510*/  STS.U16 [R5+UR11+0x300], R10 ;  /* 0x0003000a05007988 */ /* 0x0001e8000800040b */
[----:B------:R0:W-:Y:S01]  /*0520*/  STS.U16 [R5+UR11+0x700], R2 ;  /* 0x0007000205007988 */ /* 0x0001e2000800040b */
[----:B------:R-:W-:Y:S05]  /*0530*/  @!P0 BRA `(.L_x_0) ;  /* 0x0000001400b48947 */ /* 0x000fea0003800000 */
[C---:B0-----:R-:W-:Y:S01]  /*0540*/  LOP3.LUT R2, R6.reuse, 0xf, RZ, 0xc0, !PT ;  /* 0x0000000f06027812 */ /* 0x041fe200078ec0ff */
[----:B------:R-:W-:Y:S01]  /*0550*/  ULDC.64 UR12, c[0x0][0x250] ;  /* 0x00009400000c7ab9 */ /* 0x000fe20000000a00 */
[----:B------:R-:W-:Y:S01]  /*0560*/  ULDC UR4, c[0x0][0x258] ;  /* 0x0000960000047ab9 */ /* 0x000fe20000000800 */
[----:B------:R-:W-:Y:S01]  /*0570*/  UIMAD UR12, UR10, UR12, URZ ;  /* 0x0000000c0a0c72a4 */ /* 0x000fe2000f8e023f */
[----:B------:R-:W-:Y:S01]  /*0580*/  LOP3.LUT R0, R6, 0x60, RZ, 0xc0, !PT ;  /* 0x0000006006007812 */ /* 0x000fe200078ec0ff */
[----:B------:R-:W-:Y:S01]  /*0590*/  IMAD R2, R2, UR4, RZ ;  /* 0x0000000402027c24 */ /* 0x000fe2000f8e02ff */
[----:B------:R-:W-:Y:S01]  /*05a0*/  SHF.R.U32.HI R49, RZ, 0x2, R6 ;  /* 0x00000002ff317819 */ /* 0x000fe20000011606 */
[----:B------:R-:W-:Y:S01]  /*05b0*/  USHF.L.U32 UR4, UR12, 0x1, URZ ;  /* 0x000000010c047899 */ /* 0x000fe2000800063f */
[----:B------:R-:W-:Y:S01]  /*05c0*/  SHF.R.U32.HI R0, RZ, 0x1, R0 ;  /* 0x00000001ff007819 */ /* 0x000fe20000011600 */
[----:B------:R-:W0:Y:S01]  /*05d0*/  LDC R14, c[0x0][0x268] ;  /* 0x00009a00ff0e7b82 */ /* 0x000e220000000800 */
[----:B------:R-:W-:Y:S01]  /*05e0*/  SGXT.U32 R49, R49, 0x3 ;  /* 0x000000033131781a */ /* 0x000fe20000000000 */
[----:B------:R-:W-:Y:S01]  /*05f0*/  ULDC.64 UR14, c[0x0][0x260] ;  /* 0x00009800000e7ab9 */ /* 0x000fe20000000a00 */
[----:B------:R-:W-:Y:S01]  /*0600*/  LOP3.LUT R3, R6, 0x1f, RZ, 0xc0, !PT ;  /* 0x0000001f06037812 */ /* 0x000fe200078ec0ff */
[----:B------:R-:W-:Y:S01]  /*0610*/  IMAD.U32 R13, RZ, RZ, UR4 ;  /* 0x00000004ff0d7e24 */ /* 0x000fe2000f8e00ff */
[----:B------:R-:W-:Y:S01]  /*0620*/  LOP3.LUT R49, R0, UR6, R49, 0xfe, !PT ;  /* 0x0000000600317c12 */ /* 0x000fe2000f8efe31 */
[----:B------:R-:W-:Y:S01]  /*0630*/  IMAD.SHL.U32 R0, R2, 0x2, RZ ;  /* 0x0000000202007824 */ /* 0x000fe200078e00ff */
[----:B------:R-:W-:Y:S01]  /*0640*/  UIMAD UR14, UR10, UR14, URZ ;  /* 0x0000000e0a0e72a4 */ /* 0x000fe2000f8e023f */
[----:B------:R-:W-:Y:S01]  /*0650*/  IMAD R4, R3, UR15, RZ ;  /* 0x0000000f03047c24 */ /* 0x000fe2000f8e02ff */
[----:B------:R-:W-:Y:S01]  /*0660*/  ULDC.64 UR6, c[0x0][0x218] ;  /* 0x0000860000067ab9 */ /* 0x000fe20000000a00 */
[----:B------:R-:W-:Y:S01]  /*0670*/  UIMAD.WIDE UR4, UR12, 0x2, URZ ;  /* 0x000000020c0478a5 */ /* 0x000fe2000f8e023f */
[----:B------:R-:W-:Y:S01]  /*0680*/  IADD3 R13, P0, P1, R0, UR6, R13 ;  /* 0x00000006000d7c10 */ /* 0x000fe2000f91e00d */
[----:B------:R-:W-:Y:S01]  /*0690*/  USHF.L.U32 UR6, UR14, 0x1, URZ ;  /* 0x000000010e067899 */ /* 0x000fe2000800063f */
[--C-:B------:R-:W-:Y:S01]  /*06a0*/  SHF.R.U32.HI R3, RZ, 0x4, R6.reuse ;  /* 0x00000004ff037819 */ /* 0x100fe20000011606 */
[----:B------:R-:W-:Y:S01]  /*06b0*/  IMAD.HI R2, R2, 0x2, RZ ;  /* 0x0000000202027827 */ /* 0x000fe200078e02ff */
[----:B------:R-:W-:Y:S01]  /*06c0*/  SHF.R.U32.HI R8, RZ, 0x5, R6 ;  /* 0x00000005ff087819 */ /* 0x000fe20000011606 */
[----:B------:R-:W-:Y:S01]  /*06d0*/  ULDC.64 UR8, c[0x0][0x220] ;  /* 0x0000880000087ab9 */ /* 0x000fe20000000a00 */
[----:B------:R-:W-:Y:S01]  /*06e0*/  SGXT.U32 R3, R3, 0x3 ;  /* 0x000000030303781a */ /* 0x000fe20000000000 */
[----:B------:R-:W-:Y:S01]  /*06f0*/  IMAD.U32 R15, RZ, RZ, UR5 ;  /* 0x00000005ff0f7e24 */ /* 0x000fe2000f8e00ff */
[----:B------:R-:W-:Y:S01]  /*0700*/  UIMAD.WIDE UR4, UR14, 0x2, URZ ;  /* 0x000000020e0478a5 */ /* 0x000fe2000f8e023f */
[----:B------:R-:W-:Y:S01]  /*0710*/  IMAD.SHL.U32 R0, R4, 0x2, RZ ;  /* 0x0000000204007824 */ /* 0x000fe200078e00ff */
[----:B------:R-:W-:Y:S01]  /*0720*/  USHF.R.U32.HI UR12, URZ, 0x4, UR11 ;  /* 0x000000043f0c7899 */ /* 0x000fe2000801160b */
[----:B------:R-:W-:Y:S01]  /*0730*/  IMAD.U32 R5, RZ, RZ, UR6 ;  /* 0x00000006ff057e24 */ /* 0x000fe2000f8e00ff */
[----:B------:R-:W-:Y:S01]  /*0740*/  IADD3.X R15, R2, UR7, R15, P0, P1 ;  /* 0x00000007020f7c10 */ /* 0x000fe200087e240f */
[----:B------:R-:W-:Y:S01]  /*0750*/  IMAD R3, R3, UR13, RZ ;  /* 0x0000000d03037c24 */ /* 0x000fe2000f8e02ff */
[----:B------:R-:W-:Y:S01]  /*0760*/  CS2R R40, SRZ ;  /* 0x0000000000287805 */ /* 0x000fe2000001ff00 */
[----:B------:R-:W-:Y:S01]  /*0770*/  IMAD.U32 R2, RZ, RZ, UR13 ;  /* 0x0000000dff027e24 */ /* 0x000fe2000f8e00ff */
[----:B------:R-:W-:Y:S01]  /*0780*/  IADD3 R20, P2, P3, R0, UR8, R5 ;  /* 0x0000000800147c10 */ /* 0x000fe2000fb5e005 */
[----:B------:R-:W-:Y:S01]  /*0790*/  IMAD.U32 R9, RZ, RZ, UR13 ;  /* 0x0000000dff097e24 */ /* 0x000fe2000f8e00ff */
[----:B------:R-:W-:Y:S01]  /*07a0*/  SGXT.U32 R0, R8, 0x2 ;  /* 0x000000020800781a */ /* 0x000fe20000000000 */
[----:B------:R-:W-:Y:S01]  /*07b0*/  IMAD R2, R2, 0x8, R3 ;  /* 0x0000000802027824 */ /* 0x000fe200078e0203 */
[----:B------:R-:W-:Y:S01]  /*07c0*/  LEA R62, P0, R3, R13, 0x1 ;  /* 0x0000000d033e7211 */ /* 0x000fe200078008ff */
[----:B------:R-:W-:Y:S01]  /*07d0*/  IMAD.HI R4, R4, 0x2, RZ ;  /* 0x0000000204047827 */ /* 0x000fe200078e02ff */
[----:B------:R-:W-:-:S02]  /*07e0*/  CS2R R42, SRZ ;  /* 0x00000000002a7805 */ /* 0x000fc4000001ff00 */
[----:B------:R-:W-:Y:S02]  /*07f0*/  CS2R R44, SRZ ;  /* 0x00000000002c7805 */ /* 0x000fe4000001ff00 */
[-C--:B------:R-:W-:Y:S01]  /*0800*/  LEA R8, P1, R2, R13.reuse, 0x1 ;  /* 0x0000000d02087211 */ /* 0x080fe200078208ff */
[----:B------:R-:W-:Y:S01]  /*0810*/  IMAD.U32 R21, RZ, RZ, UR5 ;  /* 0x00000005ff157e24 */ /* 0x000fe2000f8e00ff */
[----:B------:R-:W-:Y:S01]  /*0820*/  UIADD3 UR5, UR11, 0x800, URZ ;  /* 0x000008000b057890 */ /* 0x000fe2000fffe03f */
[----:B0-----:R-:W-:Y:S01]  /*0830*/  IMAD R5, R0, R14, RZ ;  /* 0x0000000e00057224 */ /* 0x001fe200078e02ff */
[----:B------:R-:W-:Y:S01]  /*0840*/  LEA R0, R9, R2, 0x3 ;  /* 0x0000000209007211 */ /* 0x000fe200078e18ff */
[----:B------:R-:W-:Y:S01]  /*0850*/  IMAD.U32 R11, RZ, RZ, UR13 ;  /* 0x0000000dff0b7e24 */ /* 0x000fe2000f8e00ff */
[----:B------:R-:W-:Y:S01]  /*0860*/  IADD3.X R21, R4, UR9, R21, P2, P3 ;  /* 0x0000000904157c10 */ /* 0x000fe200097e6415 */
[----:B------:R-:W-:Y:S01]  /*0870*/  IMAD R17, R14, 0x4, R5 ;  /* 0x000000040e117824 */ /* 0x000fe200078e0205 */
[----:B------:R-:W-:Y:S01]  /*0880*/  LEA R10, P2, R0, R13, 0x1 ;  /* 0x0000000d000a7211 */ /* 0x000fe200078408ff */
[----:B------:R-:W-:Y:S01]  /*0890*/  IMAD R4, R11, 0x8, R0 ;  /* 0x000000080b047824 */ /* 0x000fe200078e0200 */
[-C--:B------:R-:W-:Y:S01]  /*08a0*/  LEA.HI.X.SX32 R9, R2, R15.reuse, 0x1, P1 ;  /* 0x0000000f02097211 */ /* 0x080fe200008f0eff */
[----:B------:R-:W-:Y:S01]  /*08b0*/  USHF.R.U32.HI UR5, URZ, 0x4, UR5 ;  /* 0x000000043f057899 */ /* 0x000fe20008011605 */
[----:B------:R-:W-:Y:S01]  /*08c0*/  LEA.HI.X.SX32 R11, R0, R15, 0x1, P2 ;  /* 0x0000000f000b7211 */ /* 0x000fe200010f0eff */
[----:B------:R-:W-:Y:S01]  /*08d0*/  IMAD R0, R14, 0x4, R17 ;  /* 0x000000040e007824 */ /* 0x000fe200078e0211 */
[----:B------:R-:W-:Y:S01]  /*08e0*/  LEA R12, P3, R4, R13, 0x1 ;  /* 0x0000000d040c7211 */ /* 0x000fe200078608ff */
[----:B------:R-:W-:Y:S01]  /*08f0*/  USGXT.U32 UR8, UR5, 0xe ;  /* 0x0000000e0508789a */ /* 0x000fe20008000000 */
[-C--:B------:R-:W-:Y:S01]  /*0900*/  LEA.HI.X.SX32 R63, R3, R15.reuse, 0x1, P0 ;  /* 0x0000000f033f7211 */ /* 0x080fe200000f0eff */
[----:B------:R-:W-:Y:S01]  /*0910*/  IMAD R2, R14, 0x4, R0 ;  /* 0x000000040e027824 */ /* 0x000fe200078e0200 */
[----:B------:R-:W-:Y:S01]  /*0920*/  LEA.HI.X.SX32 R13, R4, R15, 0x1, P3 ;  /* 0x0000000f040d7211 */ /* 0x000fe200018f0eff */
[----:B------:R-:W-:Y:S01]  /*0930*/  IMAD.MOV.U32 R51, RZ, RZ, 0x3f800000 ;  /* 0x3f800000ff337424 */ /* 0x000fe200078e00ff */
[-C--:B------:R-:W-:Y:S01]  /*0940*/  LEA R14, P0, R5, R20.reuse, 0x1 ;  /* 0x00000014050e7211 */ /* 0x080fe200078008ff */
[----:B------:R-:W-:Y:S01]  /*0950*/  IMAD.MOV.U32 R50, RZ, RZ, -0x800000 ;  /* 0xff800000ff327424 */ /* 0x000fe200078e00ff */
[-C--:B------:R-:W-:Y:S01]  /*0960*/  LEA R16, P1, R17, R20.reuse, 0x1 ;  /* 0x0000001411107211 */ /* 0x080fe200078208ff */
[----:B------:R-:W-:Y:S01]  /*0970*/  IMAD.MOV.U32 R52, RZ, RZ, -0x800000 ;  /* 0xff800000ff347424 */ /* 0x000fe200078e00ff */
[-C--:B------:R-:W-:Y:S01]  /*0980*/  LEA R18, P2, R0, R20.reuse, 0x1 ;  /* 0x0000001400127211 */ /* 0x080fe200078408ff */
[----:B------:R-:W-:Y:S01]  /*0990*/  IMAD.MOV.U32 R48, RZ, RZ, 0x3f800000 ;  /* 0x3f800000ff307424 */ /* 0x000fe200078e00ff */
[----:B------:R-:W-:-:S02]  /*09a0*/  LEA R20, P3, R2, R20, 0x1 ;  /* 0x0000001402147211 */ /* 0x000fc400078608ff */
[----:B------:R-:W-:Y:S02]  /*09b0*/  CS2R R46, SRZ ;  /* 0x00000000002e7805 */ /* 0x000fe4000001ff00 */
[-C--:B------:R-:W-:Y:S01]  /*09c0*/  LEA.HI.X.SX32 R15, R5, R21.reuse, 0x1, P0 ;  /* 0x00000015050f7211 */ /* 0x080fe200000f0eff */
[----:B------:R-:W-:Y:S01]  /*09d0*/  UMOV UR16, 0xfffffffe ;  /* 0xfffffffe00107882 */ /* 0x000fe20000000000 */
[-C--:B------:R-:W-:Y:S01]  /*09e0*/  LEA.HI.X.SX32 R17, R17, R21.reuse, 0x1, P1 ;  /* 0x0000001511117211 */ /* 0x080fe200008f0eff */
[----:B------:R-:W-:Y:S01]  /*09f0*/  UMOV UR17, 0x7fffffdf ;  /* 0x7fffffdf00117882 */ /* 0x000fe20000000000 */
[-C--:B------:R-:W-:Y:S01]  /*0a00*/  LEA.HI.X.SX32 R19, R0, R21.reuse, 0x1, P2 ;  /* 0x0000001500137211 */ /* 0x080fe200010f0eff */
[----:B------:R-:W-:Y:S01]  /*0a10*/  UMOV UR9, URZ ;  /* 0x0000003f00097c82 */ /* 0x000fe20008000000 */
[----:B------:R-:W-:Y:S01]  /*0a20*/  LEA.HI.X.SX32 R21, R2, R21, 0x1, P3 ;  /* 0x0000001502157211 */ /* 0x000fe200018f0eff */
[----:B------:R-:W-:Y:S01]  /*0a30*/  UMOV UR6, URZ ;  /* 0x0000003f00067c82 */ /* 0x000fe20008000000 */
[----:B------:R-:W-:Y:S01]  /*0a40*/  UMOV UR7, URZ ;  /* 0x0000003f00077c82 */ /* 0x000fe20008000000 */
[----:B------:R-:W-:Y:S01]  /*0a50*/  UMOV UR4, URZ ;  /* 0x0000003f00047c82 */ /* 0x000fe20008000000 */
[----:B------:R-:W-:-:S02]  /*0a60*/  USGXT.U32 UR12, UR12, 0xe ;  /* 0x0000000e0c0c789a */ /* 0x000fc40008000000 */
[----:B------:R-:W-:Y:S01]  /*0a70*/  UIADD3.64 UR22, UR8, -UR16, URZ ;  /* 0x8000001008167297 */ /* 0x000fe2000fffe03f */
[----:B------:R-:W-:Y:S01]  /*0a80*/  UMOV UR5, URZ ;  /* 0x0000003f00057c82 */ /* 0x000fe20008000000 */
[----:B------:R-:W-:-:S10]  /*0a90*/  ULDC UR14, c[0x0][0x238] ;  /* 0x00008e00000e7ab9 */ /* 0x000fd40000000800 */
.L_x_1:
[----:B------:R-:W-:Y:S02]  /*0aa0*/  IMAD.U32 R5, RZ, RZ, UR4 ;  /* 0x00000004ff057e24 */ /* 0x000fe4000f8e00ff */
[----:B------:R-:W-:Y:S02]  /*0ab0*/  IMAD.U32 R3, RZ, RZ, UR4 ;  /* 0x00000004ff037e24 */ /* 0x000fe4000f8e00ff */
[----:B------:R-:W-:Y:S02]  /*0ac0*/  IMAD.U32 R25, RZ, RZ, UR4 ;  /* 0x00000004ff197e24 */ /* 0x000fe4000f8e00ff */
[----:B------:R-:W-:Y:S02]  /*0ad0*/  IMAD.U32 R27, RZ, RZ, UR4 ;  /* 0x00000004ff1b7e24 */ /* 0x000fe4000f8e00ff */
[----:B------:R-:W-:-:S04]  /*0ae0*/  IMAD.WIDE R4, R5, 0x2, R62 ;  /* 0x0000000205047825 */ /* 0x000fc800078e023e */
[----:B------:R-:W-:Y:S02]  /*0af0*/  IMAD.WIDE R2, R3, 0x2, R8 ;  /* 0x0000000203027825 */ /* 0x000fe400078e0208 */
[----:B------:R-:W2:Y:S02]  /*0b00*/  LDG.E.U16 R5, desc[UR20][R4.64] ;  /* 0x0000001404057981 */ /* 0x000ea4000c1e1500 */
[----:B------:R-:W-:Y:S02]  /*0b10*/  IMAD.WIDE R24, R25, 0x2, R10 ;  /* 0x0000000219187825 */ /* 0x000fe400078e020a */
[----:B------:R-:W3:Y:S02]  /*0b20*/  LDG.E.U16 R3, desc[UR20][R2.64] ;  /* 0x0000001402037981 */ /* 0x000ee4000c1e1500 */
[----:B------:R-:W-:Y:S02]  /*0b30*/  IMAD.WIDE R26, R27, 0x2, R12 ;  /* 0x000000021b1a7825 */ /* 0x000fe400078e020c */
[----:B------:R0:W4:Y:S04]  /*0b40*/  LDG.E.U16 R39, desc[UR20][R24.64] ;  /* 0x0000001418277981 */ /* 0x000128000c1e1500 */
[----:B------:R1:W5:Y:S01]  /*0b50*/  LDG.E.U16 R57, desc[UR20][R26.64] ;  /* 0x000000141a397981 */ /* 0x000362000c1e1500 */
[----:B------:R-:W-:Y:S01]  /*0b60*/  IMAD.SHL.U32 R0, R6, 0x2, RZ ;  /* 0x0000000206007824 */ /* 0x000fe200078e00ff */
[----:B------:R-:W-:Y:S01]  /*0b70*/  LOP3.LUT R30, R49, 0x8, RZ, 0xfc, !PT ;  /* 0x00000008311e7812 */ /* 0x000fe200078efcff */
[----:B------:R-:W-:Y:S01]  /*0b80*/  IMAD.U32 R29, RZ, RZ, UR5 ;  /* 0x00000005ff1d7e24 */ /* 0x000fe2000f8e00ff */
[----:B------:R-:W-:Y:S01]  /*0b90*/  BAR.SYNC.DEFER_BLOCKING 0x0 ;  /* 0x0000000000007b1d */ /* 0x000fe20000010000 */
[----:B0-----:R-:W-:Y:S01]  /*0ba0*/  IMAD.U32 R25, RZ, RZ, UR5 ;  /* 0x00000005ff197e24 */ /* 0x001fe2000f8e00ff */
[----:B------:R-:W-:Y:S01]  /*0bb0*/  LOP3.LUT R0, R0, 0x6, RZ, 0xc0, !PT ;  /* 0x0000000600007812 */ /* 0x000fe200078ec0ff */
[----:B------:R-:W-:-:S03]  /*0bc0*/  IMAD.WIDE R28, R29, 0x2, R14 ;  /* 0x000000021d1c7825 */ /* 0x000fc600078e020e */
[----:B------:R-:W-:Y:S01]  /*0bd0*/  IADD3 R32, P1, R0, UR6, RZ ;  /* 0x0000000600207c10 */ /* 0x000fe2000ff3e0ff */
[----:B------:R-:W-:-:S03]  /*0be0*/  IMAD.WIDE R24, R25, 0x2, R18 ;  /* 0x0000000219187825 */ /* 0x000fc600078e0212 */
[----:B------:R-:W-:Y:S01]  /*0bf0*/  IADD3 R2, P0, R32, 0x8, RZ ;  /* 0x0000000820027810 */ /* 0x000fe20007f1e0ff */
[----:B------:R-:W-:Y:S02]  /*0c00*/  VIADD R4, R0, UR6 ;  /* 0x0000000600047c36 */ /* 0x000fe40008000000 */
[----:B------:R-:W-:Y:S01]  /*0c10*/  IMAD.X R34, RZ, RZ, UR7, P1 ;  /* 0x00000007ff227e24 */ /* 0x000fe200088e06ff */
[----:B------:R-:W-:Y:S01]  /*0c20*/  IADD3 R0, P1, R32, 0x9, RZ ;  /* 0x0000000920007810 */ /* 0x000fe20007f3e0ff */
[----:B-1----:R-:W-:Y:S01]  /*0c30*/  IMAD.U32 R27, RZ, RZ, UR5 ;  /* 0x00000005ff1b7e24 */ /* 0x002fe2000f8e00ff */
[----:B------:R-:W-:Y:S01]  /*0c40*/  ISETP.GT.U32.AND P2, PT, R4, R49, PT ;  /* 0x000000310400720c */ /* 0x000fe20003f44070 */
[----:B------:R-:W-:Y:S01]  /*0c50*/  IMAD.X R55, RZ, RZ, R34, P0 ;  /* 0x000000ffff377224 */ /* 0x000fe200000e0622 */
[----:B------:R-:W-:Y:S02]  /*0c60*/  IADD3 R37, P0, R32, 0x10, RZ ;  /* 0x0000001020257810 */ /* 0x000fe40007f1e0ff */
[----:B------:R-:W-:-:S02]  /*0c70*/  IADD3.X R56, RZ, R34, RZ, P1, !PT ;  /* 0x00000022ff387210 */ /* 0x000fc40000ffe4ff */
[C---:B------:R-:W-:Y:S01]  /*0c80*/  IADD3 R35, P1, R32.reuse, 0x11, RZ ;  /* 0x0000001120237810 */ /* 0x040fe20007f3e0ff */
[--C-:B------:R-:W-:Y:S01]  /*0c90*/  IMAD.X R38, RZ, RZ, R34.reuse, P0 ;  /* 0x000000ffff267224 */ /* 0x100fe200000e0622 */
[----:B------:R-:W-:Y:S02]  /*0ca0*/  IADD3 R31, P0, R32, 0x18, RZ ;  /* 0x00000018201f7810 */ /* 0x000fe40007f1e0ff */
[----:B------:R-:W-:Y:S01]  /*0cb0*/  ISETP.GT.U32.AND.EX P2, PT, R34, RZ, PT, P2 ;  /* 0x000000ff2200720c */ /* 0x000fe20003f44120 */
[--C-:B------:R-:W-:Y:S01]  /*0cc0*/  IMAD.X R36, RZ, RZ, R34.reuse, P1 ;  /* 0x000000ffff247224 */ /* 0x100fe200008e0622 */
[C---:B------:R-:W-:Y:S01]  /*0cd0*/  ISETP.GE.U32.AND P5, PT, R4.reuse, R49, PT ;  /* 0x000000310400720c */ /* 0x040fe20003fa6070 */
[----:B------:R-:W-:Y:S01]  /*0ce0*/  IMAD.X R33, RZ, RZ, R34, P0 ;  /* 0x000000ffff217224 */ /* 0x000fe200000e0622 */
[CC--:B------:R-:W-:Y:S02]  /*0cf0*/  ISETP.GT.U32.AND P6, PT, R4.reuse, R30.reuse, PT ;  /* 0x0000001e0400720c */ /* 0x0c0fe40003fc4070 */
[----:B------:R-:W-:-:S02]  /*0d00*/  ISETP.GE.U32.AND P4, PT, R4, R30, PT ;  /* 0x0000001e0400720c */ /* 0x000fc40003f86070 */
[----:B------:R-:W-:Y:S02]  /*0d10*/  IADD3 R32, P1, R32, 0x19, RZ ;  /* 0x0000001920207810 */ /* 0x000fe40007f3e0ff */
[----:B------:R-:W-:Y:S02]  /*0d20*/  P2R R53, PR, RZ, 0x4 ;  /* 0x00000004ff357803 */ /* 0x000fe40000000000 */
[C---:B------:R-:W-:Y:S02]  /*0d30*/  ISETP.GE.U32.AND.EX P5, PT, R34.reuse, RZ, PT, P5 ;  /* 0x000000ff2200720c */ /* 0x040fe40003fa6150 */
[C---:B------:R-:W-:Y:S02]  /*0d40*/  ISETP.GT.U32.AND.EX P2, PT, R34.reuse, RZ, PT, P6 ;  /* 0x000000ff2200720c */ /* 0x040fe40003f44160 */
[----:B------:R-:W-:Y:S01]  /*0d50*/  ISETP.GE.U32.AND.EX P4, PT, R34, RZ, PT, P4 ;  /* 0x000000ff2200720c */ /* 0x000fe20003f86140 */
[----:B------:R-:W-:Y:S01]  /*0d60*/  IMAD.X R34, RZ, RZ, R34, P1 ;  /* 0x000000ffff227224 */ /* 0x000fe200008e0622 */
[----:B------:R-:W-:-:S02]  /*0d70*/  ISETP.GT.U32.AND P1, PT, R0, R49, PT ;  /* 0x000000310000720c */ /* 0x000fc40003f24070 */
[----:B------:R-:W-:Y:S02]  /*0d80*/  ISETP.GT.U32.AND P0, PT, R0, R30, PT ;  /* 0x0000001e0000720c */ /* 0x000fe40003f04070 */
[----:B------:R-:W-:Y:S01]  /*0d90*/  ISETP.GT.U32.AND P3, PT, R2, R49, PT ;  /* 0x000000310200720c */ /* 0x000fe20003f64070 */
[----:B------:R-:W-:Y:S01]  /*0da0*/  IMAD.WIDE R26, R27, 0x2, R16 ;  /* 0x000000021b1a7825 */ /* 0x000fe200078e0210 */
[----:B------:R-:W-:Y:S02]  /*0db0*/  P2R R2, PR, RZ, 0x4 ;  /* 0x00000004ff027803 */ /* 0x000fe40000000000 */
[----:B------:R-:W-:Y:S02]  /*0dc0*/  P2R R54, PR, RZ, 0x10 ;  /* 0x00000010ff367803 */ /* 0x000fe40000000000 */
[----:B------:R-:W-:Y:S02]  /*0dd0*/  ISETP.NE.AND P4, PT, R2, RZ, PT ;  /* 0x000000ff0200720c */ /* 0x000fe40003f85270 */
[----:B------:R-:W-:-:S02]  /*0de0*/  ISETP.GT.U32.AND.EX P1, PT, R56, RZ, PT, P1 ;  /* 0x000000ff3800720c */ /* 0x000fc40003f24110 */
[----:B------:R-:W-:Y:S02]  /*0df0*/  ISETP.GT.U32.AND.EX P2, PT, R56, RZ, PT, P0 ;  /* 0x000000ff3800720c */ /* 0x000fe40003f44100 */
[C---:B------:R-:W-:Y:S02]  /*0e00*/  ISETP.GT.U32.AND P0, PT, R37.reuse, R49, PT ;  /* 0x000000312500720c */ /* 0x040fe40003f04070 */
[----:B------:R-:W-:Y:S02]  /*0e10*/  P2R R56, PR, RZ, 0x2 ;  /* 0x00000002ff387803 */ /* 0x000fe40000000000 */
[----:B------:R-:W-:Y:S02]  /*0e20*/  ISETP.GT.U32.AND.EX P1, PT, R38, RZ, PT, P0 ;  /* 0x000000ff2600720c */ /* 0x000fe40003f24100 */
[----:B------:R-:W-:Y:S01]  /*0e30*/  ISETP.GT.U32.AND P0, PT, R37, R30, PT ;  /* 0x0000001e2500720c */ /* 0x000fe20003f04070 */
[----:B--2---:R-:W-:Y:S04]  /*0e40*/  STS.U16 [R22+UR11+0x800], R5 ;  /* 0x0008000516007988 */ /* 0x004fe8000800040b */
[----:B---3--:R0:W-:Y:S04]  /*0e50*/  STS.U16 [R22+UR11+0x900], R3 ;  /* 0x0009000316007988 */ /* 0x0081e8000800040b */
[----:B----4-:R-:W-:Y:S04]  /*0e60*/  STS.U16 [R22+UR11+0xa00], R39 ;  /* 0x000a002716007988 */ /* 0x010fe8000800040b */
[----:B-----5:R1:W-:Y:S01]  /*0e70*/  STS.U16 [R22+UR11+0xb00], R57 ;  /* 0x000b003916007988 */ /* 0x0203e2000800040b */
[----:B------:R2:W-:Y:S06]  /*0e80*/  MEMBAR.ALL.CTA ;  /* 0x0000000000007992 */ /* 0x0005ec0000008000 */
[----:B--2---:R-:W2:Y:S02]  /*0e90*/  FENCE.VIEW.ASYNC.S ;  /* 0x00000000000073c6 */ /* 0x004ea40000000000 */
[----:B--2---:R-:W-:Y:S06]  /*0ea0*/  BAR.SYNC.DEFER_BLOCKING 0x0 ;  /* 0x0000000000007b1d */ /* 0x004fec0000010000 */
[----:B0-----:R-:W2:Y:S04]  /*0eb0*/  LDG.E.U16 R3, desc[UR20][R24.64] ;  /* 0x0000001418037981 */ /* 0x001ea8000c1e1500 */
[----:B------:R-:W3:Y:S01]  /*0ec0*/  LDG.E.U16 R0, desc[UR20][R28.64] ;  /* 0x000000141c007981 */ /* 0x000ee2000c1e1500 */
[----:B------:R-:W-:-:S03]  /*0ed0*/  IMAD.U32 R5, RZ, RZ, UR5 ;  /* 0x00000005ff057e24 */ /* 0x000fc6000f8e00ff */
[----:B------:R0:W4:Y:S01]  /*0ee0*/  LDG.E.U16 R2, desc[UR20][R26.64] ;  /* 0x000000141a027981 */ /* 0x000122000c1e1500 */
[----:B------:R-:W-:-:S06]  /*0ef0*/  IMAD.WIDE R4, R5, 0x2, R20 ;  /* 0x0000000205047825 */ /* 0x000fcc00078e0214 */
[----:B------:R5:W4:Y:S01]  /*0f00*/  LDG.E.U16 R4, desc[UR20][R4.64] ;  /* 0x0000001404047981 */ /* 0x000b22000c1e1500 */
[----:B-1----:R-:W-:Y:S02]  /*0f10*/  P2R R57, PR, RZ, 0x4 ;  /* 0x00000004ff397803 */ /* 0x002fe40000000000 */
[----:B------:R-:W-:Y:S02]  /*0f20*/  ISETP.GT.U32.AND.EX P2, PT, R38, RZ, PT, P0 ;  /* 0x000000ff2600720c */ /* 0x000fe40003f44100 */
[----:B------:R-:W-:Y:S02]  /*0f30*/  ISETP.GT.U32.AND P0, PT, R35, R49, PT ;  /* 0x000000312300720c */ /* 0x000fe40003f04070 */
[----:B------:R-:W-:Y:S02]  /*0f40*/  P2R R58, PR, RZ, 0x2 ;  /* 0x00000002ff3a7803 */ /* 0x000fe40000000000 */
[----:B------:R-:W-:Y:S02]  /*0f50*/  ISETP.GT.U32.AND.EX P1, PT, R36, RZ, PT, P0 ;  /* 0x000000ff2400720c */ /* 0x000fe40003f24100 */
[----:B------:R-:W-:-:S02]  /*0f60*/  ISETP.GT.U32.AND.EX P3, PT, R55, RZ, PT, P3 ;  /* 0x000000ff3700720c */ /* 0x000fc40003f64130 */
[----:B------:R-:W-:Y:S02]  /*0f70*/  ISETP.GT.U32.AND P0, PT, R35, R30, PT ;  /* 0x0000001e2300720c */ /* 0x000fe40003f04070 */
[----:B------:R-:W-:Y:S02]  /*0f80*/  P2R R59, PR, RZ, 0x4 ;  /* 0x00000004ff3b7803 */ /* 0x000fe40000000000 */
[----:B------:R-:W-:Y:S02]  /*0f90*/  P2R R55, PR, RZ, 0x8 ;  /* 0x00000008ff377803 */ /* 0x000fe40000000000 */
[----:B------:R-:W-:Y:S02]  /*0fa0*/  ISETP.GT.U32.AND.EX P2, PT, R36, RZ, PT, P0 ;  /* 0x000000ff2400720c */ /* 0x000fe40003f44100 */
[----:B------:R-:W-:Y:S02]  /*0fb0*/  P2R R60, PR, RZ, 0x2 ;  /* 0x00000002ff3c7803 */ /* 0x000fe40000000000 */
[----:B------:R-:W-:-:S02]  /*0fc0*/  ISETP.GT.U32.AND P1, PT, R31, R49, PT ;  /* 0x000000311f00720c */ /* 0x000fc40003f24070 */
[-C--:B------:R-:W-:Y:S02]  /*0fd0*/  ISETP.GT.U32.AND P3, PT, R31, R30.reuse, PT ;  /* 0x0000001e1f00720c */ /* 0x080fe40003f64070 */
[C---:B------:R-:W-:Y:S02]  /*0fe0*/  ISETP.GT.U32.AND P0, PT, R32.reuse, R49, PT ;  /* 0x000000312000720c */ /* 0x040fe40003f04070 */
[----:B------:R-:W-:Y:S02]  /*0ff0*/  ISETP.GT.U32.AND P6, PT, R32, R30, PT ;  /* 0x0000001e2000720c */ /* 0x000fe40003fc4070 */
[C---:B------:R-:W-:Y:S02]  /*1000*/  ISETP.GT.U32.AND.EX P1, PT, R33.reuse, RZ, PT, P1 ;  /* 0x000000ff2100720c */ /* 0x040fe40003f24110 */
[----:B------:R-:W-:Y:S02]  /*1010*/  ISETP.GT.U32.AND.EX P3, PT, R33, RZ, PT, P3 ;  /* 0x000000ff2100720c */ /* 0x000fe40003f64130 */
[----:B------:R-:W-:-:S02]  /*1020*/  ISETP.GT.U32.AND.EX P0, PT, R34, RZ, PT, P0 ;  /* 0x000000ff2200720c */ /* 0x000fc40003f04100 */
[----:B------:R-:W-:Y:S02]  /*1030*/  ISETP.GT.U32.AND.EX P6, PT, R34, RZ, PT, P6 ;  /* 0x000000ff2200720c */ /* 0x000fe40003fc4160 */
[----:B0-----:R-:W-:Y:S01]  /*1040*/  WARPGROUP.ARRIVE ;  /* 0x00000000000079c5 */ /* 0x001fe20000000000 */
[----:B------:R-:W-:Y:S01]  /*1050*/  UMOV UR16, UR12 ;  /* 0x0000000c00107c82 */ /* 0x000fe20008000000 */
[----:B------:R-:W-:Y:S01]  /*1060*/  UMOV UR17, 0x40000040 ;  /* 0x4000004000117882 */ /* 0x000fe20000000000 */
[----:B------:R-:W-:Y:S01]  /*1070*/  UMOV UR18, UR8 ;  /* 0x0000000800127c82 */ /* 0x000fe20008000000 */
[----:B------:R-:W-:Y:S02]  /*1080*/  UMOV UR19, 0xc0000010 ;  /* 0xc000001000137882 */ /* 0x000fe40000000000 */
[----:B------:R-:W-:Y:S03]  /*1090*/  HGMMA.64x32x16.F32.BF16 R24, gdesc[UR16].tnspA, RZ, !UPT, gsb0 ;  /* 0x20600000101879f0 */ /* 0x000fe6000c0018ff */
[----:B------:R-:W-:-:S02]  /*10a0*/  WARPGROUP.DEPBAR.LE gsb0, 0x0 ;  /* 0x00008000000079c5 */ /* 0x000fc40000010000 */
[----:B-----5:R-:W-:Y:S01]  /*10b0*/  FMUL R5, R25, UR14 ;  /* 0x0000000e19057c20 */ /* 0x020fe20008400000 */
[----:B------:R-:W-:Y:S01]  /*10c0*/  FMUL R25, R26, UR14 ;  /* 0x0000000e1a197c20 */ /* 0x000fe20008400000 */
[----:B------:R-:W-:Y:S04]  /*10d0*/  BAR.SYNC.DEFER_BLOCKING 0x0 ;  /* 0x0000000000007b1d */ /* 0x000fe80000010000 */
[----:B------:R-:W-:Y:S02]  /*10e0*/  FSEL R25, R25, -INF , !P4 ;  /* 0xff80000019197808 */ /* 0x000fe40006000000 */
[----:B------:R-:W-:Y:S01]  /*10f0*/  ISETP.NE.AND P4, PT, R54, RZ, PT ;  /* 0x000000ff3600720c */ /* 0x000fe20003f85270 */
[----:B------:R-:W-:Y:S01]  /*1100*/  FMUL R54, R31, UR14 ;  /* 0x0000000e1f367c20 */ /* 0x000fe20008400000 */
[----:B------:R-:W-:Y:S01]  /*1110*/  FMUL R31, R35, UR14 ;  /* 0x0000000e231f7c20 */ /* 0x000fe20008400000 */
[----:B------:R-:W-:-:S04]  /*1120*/  FMUL R26, R27, UR14 ;  /* 0x0000000e1b1a7c20 */ /* 0x000fc80008400000 */
[----:B------:R-:W-:Y:S02]  /*1130*/  FSEL R31, R31, -INF , !P2 ;  /* 0xff8000001f1f7808 */ /* 0x000fe40005000000 */
[----:B------:R-:W-:Y:S01]  /*1140*/  ISETP.NE.AND P2, PT, R53, RZ, PT ;  /* 0x000000ff3500720c */ /* 0x000fe20003f45270 */
[----:B------:R-:W-:Y:S01]  /*1150*/  FMUL R53, R30, UR14 ;  /* 0x0000000e1e357c20 */ /* 0x000fe20008400000 */
[----:B------:R-:W-:Y:S01]  /*1160*/  FSEL R26, R26, -INF , !P4 ;  /* 0xff8000001a1a7808 */ /* 0x000fe20006000000 */
[----:B------:R-:W-:Y:S01]  /*1170*/  FMUL R39, R39, UR14 ;  /* 0x0000000e27277c20 */ /* 0x000fe20008400000 */
[----:B------:R-:W-:Y:S02]  /*1180*/  ISETP.NE.AND P4, PT, R57, RZ, PT ;  /* 0x000000ff3900720c */ /* 0x000fe40003f85270 */
[----:B------:R-:W-:Y:S02]  /*1190*/  FSEL R53, R53, -INF , !P2 ;  /* 0xff80000035357808 */ /* 0x000fe40005000000 */
[----:B------:R-:W-:Y:S01]  /*11a0*/  FMNMX R30, R25, R26, !PT ;  /* 0x0000001a191e7209 */ /* 0x000fe20007800000 */
[----:B------:R-:W-:Y:S01]  /*11b0*/  FMUL R27, R34, UR14 ;  /* 0x0000000e221b7c20 */ /* 0x000fe20008400000 */
[----:B------:R-:W-:-:S02]  /*11c0*/  FSEL R39, R39, -INF , !P6 ;  /* 0xff80000027277808 */ /* 0x000fc40007000000 */
[----:B------:R-:W-:Y:S02]  /*11d0*/  FSEL R5, R5, -INF , !P5 ;  /* 0xff80000005057808 */ /* 0x000fe40006800000 */
[----:B------:R-:W-:Y:S02]  /*11e0*/  ISETP.NE.AND P6, PT, R55, RZ, PT ;  /* 0x000000ff3700720c */ /* 0x000fe40003fc5270 */
[----:B------:R-:W-:Y:S02]  /*11f0*/  ISETP.NE.AND P5, PT, R59, RZ, PT ;  /* 0x000000ff3b00720c */ /* 0x000fe40003fa5270 */
[----:B------:R-:W-:Y:S02]  /*1200*/  FSEL R54, R54, -INF , !P4 ;  /* 0xff80000036367808 */ /* 0x000fe40006000000 */
[----:B------:R-:W-:Y:S02]  /*1210*/  FMNMX R55, R53, R30, !PT ;  /* 0x0000001e35377209 */ /* 0x000fe40007800000 */
[----:B------:R-:W-:-:S02]  /*1220*/  FSEL R27, R27, -INF , !P5 ;  /* 0xff8000001b1b7808 */ /* 0x000fc40006800000 */
[----:B------:R-:W-:Y:S01]  /*1230*/  FMNMX R30, R54, R55, !PT ;  /* 0x00000037361e7209 */ /* 0x000fe20007800000 */
[----:B------:R-:W-:-:S03]  /*1240*/  FMUL R35, R38, UR14 ;  /* 0x0000000e26237c20 */ /* 0x000fc60008400000 */
[----:B------:R-:W-:Y:S02]  /*1250*/  FMNMX R30, R27, R30, !PT ;  /* 0x0000001e1b1e7209 */ /* 0x000fe40007800000 */
[----:B------:R-:W-:Y:S02]  /*1260*/  FSEL R35, R35, -INF , !P3 ;  /* 0xff80000023237808 */ /* 0x000fe40005800000 */
[----:B------:R-:W-:-:S04]  /*1270*/  FMNMX R30, R31, R30, !PT ;  /* 0x0000001e1f1e7209 */ /* 0x000fc80007800000 */
[----:B------:R-:W-:-:S04]  /*1280*/  FMNMX R30, R35, R30, !PT ;  /* 0x0000001e231e7209 */ /* 0x000fc80007800000 */
[----:B------:R-:W-:Y:S01]  /*1290*/  FMNMX R30, R39, R30, !PT ;  /* 0x0000001e271e7209 */ /* 0x000fe20007800000 */
[----:B--2---:R-:W-:Y:S04]  /*12a0*/  STS.U16 [R22+UR11+0xa00], R3 ;  /* 0x000a000316007988 */ /* 0x004fe8000800040b */
[----:B------:R-:W0:Y:S04]  /*12b0*/  SHFL.BFLY PT, R3, R30, 0x2, 0x1f ;  /* 0x0c401f001e037f89 */ /* 0x000e2800000e0000 */
[----:B---3--:R-:W-:Y:S01]  /*12c0*/  STS.U16 [R22+UR11+0x800], R0 ;  /* 0x0008000016007988 */ /* 0x008fe2000800040b */
[----:B0-----:R-:W-:-:S05]  /*12d0*/  FMNMX R3, R30, R3, !PT ;  /* 0x000000031e037209 */ /* 0x001fca0007800000 */
[----:B------:R-:W0:Y:S04]  /*12e0*/  SHFL.BFLY PT, R0, R3, 0x1, 0x1f ;  /* 0x0c201f0003007f89 */ /* 0x000e2800000e0000 */
[----:B----4-:R1:W-:Y:S01]  /*12f0*/  STS.U16 [R23+UR11+0xb00], R4 ;  /* 0x000b000417007988 */ /* 0x0103e2000800040b */
[----:B0-----:R-:W-:-:S04]  /*1300*/  FMNMX R55, R3, R0, !PT ;  /* 0x0000000003377209 */ /* 0x001fc80007800000 */
[----:B------:R-:W-:-:S05]  /*1310*/  FMNMX R0, R55, R52, !PT ;  /* 0x0000003437007209 */ /* 0x000fca0007800000 */
[--C-:B------:R-:W-:Y:S01]  /*1320*/  FADD R25, R25, -R0.reuse ;  /* 0x8000000019197221 */ /* 0x100fe20000000000 */
[--C-:B------:R-:W-:Y:S01]  /*1330*/  FADD R26, R26, -R0.reuse ;  /* 0x800000001a1a7221 */ /* 0x100fe20000000000 */
[--C-:B------:R-:W-:Y:S02]  /*1340*/  FADD R53, R53, -R0.reuse ;  /* 0x8000000035357221 */ /* 0x100fe40000000000 */
[----:B------:R-:W-:Y:S01]  /*1350*/  FMUL R25, R25, 1.4426950216293334961 ;  /* 0x3fb8aa3b19197820 */ /* 0x000fe20000400000 */
[----:B-1----:R-:W-:Y:S01]  /*1360*/  FMUL R4, R26, 1.4426950216293334961 ;  /* 0x3fb8aa3b1a047820 */ /* 0x002fe20000400000 */
[----:B------:R-:W-:Y:S01]  /*1370*/  FMUL R26, R53, 1.4426950216293334961 ;  /* 0x3fb8aa3b351a7820 */ /* 0x000fe20000400000 */
[----:B------:R-:W-:Y:S01]  /*1380*/  FADD R54, R54, -R0 ;  /* 0x8000000036367221 */ /* 0x000fe20000000000 */
[----:B------:R0:W-:Y:S01]  /*1390*/  STS.U16 [R23+UR11+0x900], R2 ;  /* 0x0009000217007988 */ /* 0x0001e2000800040b */
[----:B------:R1:W-:Y:S02]  /*13a0*/  MUFU.EX2 R30, R4 ;  /* 0x00000004001e7308 */ /* 0x0003e40000000800 */
[----:B------:R-:W-:-:S06]  /*13b0*/  FMUL R54, R54, 1.4426950216293334961 ;  /* 0x3fb8aa3b36367820 */ /* 0x000fcc0000400000 */
[----:B------:R-:W2:Y:S01]  /*13c0*/  MUFU.EX2 R25, R25 ;  /* 0x0000001900197308 */ /* 0x000ea20000000800 */
[--C-:B0-----:R-:W-:Y:S01]  /*13d0*/  FADD R2, R27, -R0.reuse ;  /* 0x800000001b027221 */ /* 0x101fe20000000000 */
[--C-:B------:R-:W-:Y:S01]  /*13e0*/  FADD R31, R31, -R0.reuse ;  /* 0x800000001f1f7221 */ /* 0x100fe20000000000 */
[--C-:B------:R-:W-:Y:S01]  /*13f0*/  FADD R35, R35, -R0.reuse ;  /* 0x8000000023237221 */ /* 0x100fe20000000000 */
[----:B------:R-:W-:Y:S01]  /*1400*/  FADD R39, R39, -R0 ;  /* 0x8000000027277221 */ /* 0x000fe20000000000 */
[----:B------:R-:W-:-:S03]  /*1410*/  FMUL R2, R2, 1.4426950216293334961 ;  /* 0x3fb8aa3b02027820 */ /* 0x000fc60000400000 */
[----:B------:R-:W0:Y:S01]  /*1420*/  MUFU.EX2 R26, R26 ;  /* 0x0000001a001a7308 */ /* 0x000e220000000800 */
[----:B------:R-:W-:Y:S01]  /*1430*/  FMUL R3, R31, 1.4426950216293334961 ;  /* 0x3fb8aa3b1f037820 */ /* 0x000fe20000400000 */
[----:B-1----:R-:W-:Y:S01]  /*1440*/  FMUL R4, R35, 1.4426950216293334961 ;  /* 0x3fb8aa3b23047820 */ /* 0x002fe20000400000 */
[----:B------:R-:W-:Y:S01]  /*1450*/  FMUL R24, R24, UR14 ;  /* 0x0000000e18187c20 */ /* 0x000fe20008400000 */
[----:B------:R-:W-:Y:S01]  /*1460*/  FMUL R28, R28, UR14 ;  /* 0x0000000e1c1c7c20 */ /* 0x000fe20008400000 */
[----:B------:R-:W-:Y:S01]  /*1470*/  ISETP.NE.AND P3, PT, R56, RZ, PT ;  /* 0x000000ff3800720c */ /* 0x000fe20003f65270 */
[----:B------:R-:W-:Y:S01]  /*1480*/  FMUL R32, R32, UR14 ;  /* 0x0000000e20207c20 */ /* 0x000fe20008400000 */
[----:B------:R-:W-:Y:S01]  /*1490*/  ISETP.NE.AND P4, PT, R58, RZ, PT ;  /* 0x000000ff3a00720c */ /* 0x000fe20003f85270 */
[----:B------:R-:W1:Y:S01]  /*14a0*/  MUFU.EX2 R27, R54 ;  /* 0x00000036001b7308 */ /* 0x000e620000000800 */
[----:B--2---:R-:W-:Y:S01]  /*14b0*/  FADD R35, R25, R30 ;  /* 0x0000001e19237221 */ /* 0x004fe20000000000 */
[----:B------:R-:W-:Y:S01]  /*14c0*/  FMUL R31, R39, 1.4426950216293334961 ;  /* 0x3fb8aa3b271f7820 */ /* 0x000fe20000400000 */
[----:B------:R-:W-:Y:S01]  /*14d0*/  FMUL R53, R33, UR14 ;  /* 0x0000000e21357c20 */ /* 0x000fe20008400000 */
[----:B------:R-:W-:Y:S01]  /*14e0*/  ISETP.NE.AND P5, PT, R60, RZ, PT ;  /* 0x000000ff3c00720c */ /* 0x000fe20003fa5270 */
[----:B------:R-:W-:Y:S01]  /*14f0*/  FMUL R55, R36, UR14 ;  /* 0x0000000e24377c20 */ /* 0x000fe20008400000 */
[----:B------:R-:W-:Y:S01]  /*1500*/  FMUL R37, R37, UR14 ;  /* 0x0000000e25257c20 */ /* 0x000fe20008400000 */
[----:B------:R2:W-:Y:S06]  /*1510*/  MEMBAR.ALL.CTA ;  /* 0x0000000000007992 */ /* 0x0005ec0000008000 */
[----:B--2---:R-:W2:Y:S01]  /*1520*/  FENCE.VIEW.ASYNC.S ;  /* 0x00000000000073c6 */ /* 0x004ea20000000000 */
[----:B------:R-:W3:Y:S01]  /*1530*/  MUFU.EX2 R2, R2 ;  /* 0x0000000200027308 */ /* 0x000ee20000000800 */
[----:B------:R-:W-:Y:S01]  /*1540*/  F2FP.BF16.F32.PACK_AB R25, R30, R25 ;  /* 0x000000191e19723e */ /* 0x000fe200000010ff */
[----:B0-----:R-:W-:-:S06]  /*1550*/  FADD R30, R26, R35 ;  /* 0x000000231a1e7221 */ /* 0x001fcc0000000000 */
[----:B------:R-:W0:Y:S01]  /*1560*/  MUFU.EX2 R3, R3 ;  /* 0x0000000300037308 */ /* 0x000e220000000800 */
[----:B-1----:R-:W-:-:S07]  /*1570*/  FADD R35, R27, R30 ;  /* 0x0000001e1b237221 */ /* 0x002fce0000000000 */
[----:B------:R-:W1:Y:S01]  /*1580*/  MUFU.EX2 R4, R4 ;  /* 0x0000000400047308 */ /* 0x000e620000000800 */
[----:B---3--:R-:W-:-:S07]  /*1590*/  FADD R30, R2, R35 ;  /* 0x00000023021e7221 */ /* 0x008fce0000000000 */
[----:B------:R-:W3:Y:S01]  /*15a0*/  MUFU.EX2 R31, R31 ;  /* 0x0000001f001f7308 */ /* 0x000ee20000000800 */
[----:B0-----:R-:W-:-:S04]  /*15b0*/  FADD R35, R3, R30 ;  /* 0x0000001e03237221 */ /* 0x001fc80000000000 */
[----:B-1----:R-:W-:-:S04]  /*15c0*/  FADD R30, R4, R35 ;  /* 0x00000023041e7221 */ /* 0x002fc80000000000 */
[----:B---3--:R-:W-:-:S05]  /*15d0*/  FADD R34, R31, R30 ;  /* 0x0000001e1f227221 */ /* 0x008fca0000000000 */
[----:B--2---:R-:W0:Y:S02]  /*15e0*/  SHFL.BFLY PT, R35, R34, 0x2, 0x1f ;  /* 0x0c401f0022237f89 */ /* 0x004e2400000e0000 */
[----:B0-----:R-:W-:-:S05]  /*15f0*/  FADD R38, R34, R35 ;  /* 0x0000002322267221 */ /* 0x001fca0000000000 */
[----:B------:R-:W0:Y:S01]  /*1600*/  SHFL.BFLY PT, R39, R38, 0x1, 0x1f ;  /* 0x0c201f0026277f89 */ /* 0x000e2200000e0000 */
[----:B------:R-:W-:Y:S01]  /*1610*/  FADD R30, -R0, R52 ;  /* 0x00000034001e7221 */ /* 0x000fe20000000100 */
[----:B------:R-:W-:Y:S02]  /*1620*/  FSEL R24, R24, -INF , !P2 ;  /* 0xff80000018187808 */ /* 0x000fe40005000000 */
[----:B------:R-:W-:Y:S02]  /*1630*/  FSEL R33, R32, -INF , !P4 ;  /* 0xff80000020217808 */ /* 0x000fe40006000000 */
[----:B------:R-:W-:Y:S01]  /*1640*/  FSEL R53, R53, -INF , !P5 ;  /* 0xff80000035357808 */ /* 0x000fe20006800000 */
[----:B0-----:R-:W-:Y:S01]  /*1650*/  FADD R52, R38, R39 ;  /* 0x0000002726347221 */ /* 0x001fe20000000000 */
[----:B------:R-:W-:Y:S01]  /*1660*/  FMUL R39, R29, UR14 ;  /* 0x0000000e1d277c20 */ /* 0x000fe20008400000 */
[----:B------:R-:W-:Y:S02]  /*1670*/  FSEL R29, R28, -INF , !P6 ;  /* 0xff8000001c1d7808 */ /* 0x000fe40007000000 */
[----:B------:R-:W-:-:S02]  /*1680*/  FMNMX R28, R24, R5, !PT ;  /* 0x00000005181c7209 */ /* 0x000fc40007800000 */
[----:B------:R-:W-:Y:S02]  /*1690*/  FSEL R39, R39, -INF , !P3 ;  /* 0xff80000027277808 */ /* 0x000fe40005800000 */
[----:B------:R-:W-:-:S04]  /*16a0*/  FMNMX R28, R29, R28, !PT ;  /* 0x0000001c1d1c7209 */ /* 0x000fc80007800000 */
[----:B------:R-:W-:-:S04]  /*16b0*/  FMNMX R28, R39, R28, !PT ;  /* 0x0000001c271c7209 */ /* 0x000fc80007800000 */
[----:B------:R-:W-:Y:S02]  /*16c0*/  FMNMX R28, R33, R28, !PT ;  /* 0x0000001c211c7209 */ /* 0x000fe40007800000 */
[----:B------:R-:W-:Y:S02]  /*16d0*/  FSEL R55, R55, -INF , !P1 ;  /* 0xff80000037377808 */ /* 0x000fe40004800000 */
[----:B------:R-:W-:Y:S02]  /*16e0*/  FMNMX R28, R53, R28, !PT ;  /* 0x0000001c351c7209 */ /* 0x000fe40007800000 */
[----:B------:R-:W-:Y:S02]  /*16f0*/  FSEL R37, R37, -INF , !P0 ;  /* 0xff80000025257808 */ /* 0x000fe40004000000 */
[----:B------:R-:W-:-:S04]  /*1700*/  FMNMX R28, R55, R28, !PT ;  /* 0x0000001c371c7209 */ /* 0x000fc80007800000 */
[----:B------:R-:W-:-:S05]  /*1710*/  FMNMX R28, R37, R28, !PT ;  /* 0x0000001c251c7209 */ /* 0x000fca0007800000 */
[----:B------:R-:W0:Y:S01]  /*1720*/  SHFL.BFLY PT, R57, R28, 0x2, 0x1f ;  /* 0x0c401f001c397f89 */ /* 0x000e2200000e0000 */
[----:B------:R-:W-:-:S04]  /*1730*/  FMUL R30, R30, 1.4426950216293334961 ;  /* 0x3fb8aa3b1e1e7820 */ /* 0x000fc80000400000 */
[----:B------:R1:W2:Y:S01]  /*1740*/  MUFU.EX2 R35, R30 ;  /* 0x0000001e00237308 */ /* 0x0002a20000000800 */
[----:B0-----:R-:W-:-:S05]  /*1750*/  FMNMX R57, R28, R57, !PT ;  /* 0x000000391c397209 */ /* 0x001fca0007800000 */
[----:B-1----:R-:W0:Y:S02]  /*1760*/  SHFL.BFLY PT, R30, R57, 0x1, 0x1f ;  /* 0x0c201f00391e7f89 */ /* 0x002e2400000e0000 */
[----:B0-----:R-:W-:-:S04]  /*1770*/  FMNMX R59, R57, R30, !PT ;  /* 0x0000001e393b7209 */ /* 0x001fc80007800000 */
[----:B------:R-:W-:-:S05]  /*1780*/  FMNMX R32, R59, R50, !PT ;  /* 0x000000323b207209 */ /* 0x000fca0007800000 */
[--C-:B------:R-:W-:Y:S01]  /*1790*/  FADD R24, R24, -R32.reuse ;  /* 0x8000002018187221 */ /* 0x100fe20000000000 */
[--C-:B------:R-:W-:Y:S01]  /*17a0*/  FADD R5, R5, -R32.reuse ;  /* 0x8000002005057221 */ /* 0x100fe20000000000 */
[--C-:B------:R-:W-:Y:S02]  /*17b0*/  FADD R29, R29, -R32.reuse ;  /* 0x800000201d1d7221 */ /* 0x100fe40000000000 */
[----:B------:R-:W-:Y:S01]  /*17c0*/  FMUL R24, R24, 1.4426950216293334961 ;  /* 0x3fb8aa3b18187820 */ /* 0x000fe20000400000 */
[----:B------:R-:W-:Y:S01]  /*17d0*/  FMUL R5, R5, 1.4426950216293334961 ;  /* 0x3fb8aa3b05057820 */ /* 0x000fe20000400000 */
[----:B------:R-:W-:Y:S01]  /*17e0*/  FMUL R28, R29, 1.4426950216293334961 ;  /* 0x3fb8aa3b1d1c7820 */ /* 0x000fe20000400000 */
[--C-:B------:R-:W-:Y:S01]  /*17f0*/  FADD R39, R39, -R32.reuse ;  /* 0x8000002027277221 */ /* 0x100fe20000000000 */
[--C-:B------:R-:W-:Y:S01]  /*1800*/  FADD R33, R33, -R32.reuse ;  /* 0x8000002021217221 */ /* 0x100fe20000000000 */
[--C-:B------:R-:W-:Y:S01]  /*1810*/  FADD R53, R53, -R32.reuse ;  /* 0x8000002035357221 */ /* 0x100fe20000000000 */
[----:B------:R-:W-:Y:S01]  /*1820*/  MUFU.EX2 R24, R24 ;  /* 0x0000001800187308 */ /* 0x000fe20000000800 */
[----:B------:R-:W-:Y:S01]  /*1830*/  FADD R55, R55, -R32 ;  /* 0x8000002037377221 */ /* 0x000fe20000000000 */
[----:B------:R-:W-:Y:S01]  /*1840*/  FADD R30, -R32, R50 ;  /* 0x00000032201e7221 */ /* 0x000fe20000000100 */
[----:B------:R-:W-:Y:S01]  /*1850*/  FADD R37, R37, -R32 ;  /* 0x8000002025257221 */ /* 0x000fe20000000000 */
[----:B------:R-:W-:-:S04]  /*1860*/  FMUL R29, R39, 1.4426950216293334961 ;  /* 0x3fb8aa3b271d7820 */ /* 0x000fc80000400000 */
[----:B------:R-:W0:Y:S01]  /*1870*/  MUFU.EX2 R5, R5 ;  /* 0x0000000500057308 */ /* 0x000e220000000800 */
[----:B------:R-:W-:Y:S01]  /*1880*/  FMUL R33, R33, 1.4426950216293334961 ;  /* 0x3fb8aa3b21217820 */ /* 0x000fe20000400000 */
[----:B------:R-:W-:Y:S01]  /*1890*/  FMUL R34, R53, 1.4426950216293334961 ;  /* 0x3fb8aa3b35227820 */ /* 0x000fe20000400000 */
[----:B------:R-:W-:Y:S01]  /*18a0*/  FMUL R36, R55, 1.4426950216293334961 ;  /* 0x3fb8aa3b37247820 */ /* 0x000fe20000400000 */
[----:B------:R-:W-:Y:S01]  /*18b0*/  FMUL R30, R30, 1.4426950216293334961 ;  /* 0x3fb8aa3b1e1e7820 */ /* 0x000fe20000400000 */
[----:B------:R-:W-:-:S03]  /*18c0*/  FMUL R37, R37, 1.4426950216293334961 ;  /* 0x3fb8aa3b25257820 */ /* 0x000fc60000400000 */
[----:B------:R-:W1:Y:S08]  /*18d0*/  MUFU.EX2 R28, R28 ;  /* 0x0000001c001c7308 */ /* 0x000e700000000800 */
[----:B------:R-:W-:Y:S08]  /*18e0*/  MUFU.EX2 R29, R29 ;  /* 0x0000001d001d7308 */ /* 0x000ff00000000800 */
[----:B------:R-:W3:Y:S01]  /*18f0*/  MUFU.EX2 R38, R30 ;  /* 0x0000001e00267308 */ /* 0x000ee20000000800 */
[----:B--2---:R-:W-:Y:S01]  /*1900*/  FFMA R48, R35, R48, R52 ;  /* 0x0000003023307223 */ /* 0x004fe20000000034 */
[----:B------:R-:W-:-:S06]  /*1910*/  FMUL R42, R42, R35 ;  /* 0x000000232a2a7220 */ /* 0x000fcc0000400000 */
[----:B------:R-:W-:Y:S01]  /*1920*/  MUFU.EX2 R33, R33 ;  /* 0x0000002100217308 */ /* 0x000fe20000000800 */
[-C--:B------:R-:W-:Y:S01]  /*1930*/  FMUL R43, R43, R35.reuse ;  /* 0x000000232b2b7220 */ /* 0x080fe20000400000 */
[----:B------:R-:W-:-:S06]  /*1940*/  FMUL R46, R46, R35 ;  /* 0x000000232e2e7220 */ /* 0x000fcc0000400000 */
[----:B------:R-:W2:Y:S01]  /*1950*/  MUFU.EX2 R34, R34 ;  /* 0x0000002200227308 */ /* 0x000ea20000000800 */
[----:B------:R-:W-:-:S07]  /*1960*/  FMUL R47, R47, R35 ;  /* 0x000000232f2f7220 */ /* 0x000fce0000400000 */
[----:B------:R-:W-:Y:S01]  /*1970*/  MUFU.EX2 R36, R36 ;  /* 0x0000002400247308 */ /* 0x000fe20000000800 */
[----:B0-----:R-:W-:-:S07]  /*1980*/  FADD R35, R24, R5 ;  /* 0x0000000518237221 */ /* 0x001fce0000000000 */
[----:B------:R-:W0:Y:S01]  /*1990*/  MUFU.EX2 R37, R37 ;  /* 0x0000002500257308 */ /* 0x000e220000000800 */
[----:B------:R-:W-:Y:S01]  /*19a0*/  F2FP.BF16.F32.PACK_AB R27, R27, R26 ;  /* 0x0000001a1b1b723e */ /* 0x000fe200000010ff */
[----:B-1----:R-:W-:Y:S01]  /*19b0*/  FADD R26, R28, R35 ;  /* 0x000000231c1a7221 */ /* 0x002fe20000000000 */
[-C--:B---3--:R-:W-:Y:S01]  /*19c0*/  FMUL R40, R40, R38.reuse ;  /* 0x0000002628287220 */ /* 0x088fe20000400000 */
[-C--:B------:R-:W-:Y:S01]  /*19d0*/  FMUL R41, R41, R38.reuse ;  /* 0x0000002629297220 */ /* 0x080fe20000400000 */
[-C--:B------:R-:W-:Y:S01]  /*19e0*/  FMUL R44, R44, R38.reuse ;  /* 0x000000262c2c7220 */ /* 0x080fe20000400000 */
[----:B------:R-:W-:Y:S01]  /*19f0*/  FADD R50, R29, R26 ;  /* 0x0000001a1d327221 */ /* 0x000fe20000000000 */
[----:B------:R-:W-:Y:S01]  /*1a00*/  FMUL R45, R45, R38 ;  /* 0x000000262d2d7220 */ /* 0x000fe20000400000 */
[----:B------:R-:W-:Y:S02]  /*1a10*/  F2FP.BF16.F32.PACK_AB R26, R29, R28 ;  /* 0x0000001c1d1a723e */ /* 0x000fe400000010ff */
[----:B------:R-:W-:-:S02]  /*1a20*/  F2FP.BF16.F32.PACK_AB R24, R5, R24 ;  /* 0x000000180518723e */ /* 0x000fc400000010ff */
[----:B------:R-:W-:Y:S02]  /*1a30*/  F2FP.BF16.F32.PACK_AB R29, R3, R2 ;  /* 0x00000002031d723e */ /* 0x000fe400000010ff */
[----:B------:R-:W-:Y:S02]  /*1a40*/  F2FP.BF16.F32.PACK_AB R31, R31, R4 ;  /* 0x000000041f1f723e */ /* 0x000fe400000010ff */
[----:B--2---:R-:W-:Y:S02]  /*1a50*/  F2FP.BF16.F32.PACK_AB R28, R34, R33 ;  /* 0x00000021221c723e */ /* 0x004fe400000010ff */
[----:B0-----:R-:W-:Y:S01]  /*1a60*/  F2FP.BF16.F32.PACK_AB R30, R37, R36 ;  /* 0x00000024251e723e */ /* 0x001fe200000010ff */
[----:B------:R-:W-:Y:S06]  /*1a70*/  BAR.SYNC.DEFER_BLOCKING 0x0 ;  /* 0x0000000000007b1d */ /* 0x000fec0000010000 */
[----:B------:R-:W-:Y:S01]  /*1a80*/  UMOV UR18, UR8 ;  /* 0x0000000800127c82 */ /* 0x000fe20008000000 */
[----:B------:R-:W-:Y:S01]  /*1a90*/  UMOV UR19, 0x80000020 ;  /* 0x8000002000137882 */ /* 0x000fe20000000000 */
[----:B------:R-:W-:-:S06]  /*1aa0*/  WARPGROUP.ARRIVE ;  /* 0x00000000000079c5 */ /* 0x000fcc0000000000 */
[----:B------:R-:W-:Y:S01]  /*1ab0*/  HGMMA.64x16x16.F32.BF16 R40, R24, gdesc[UR16], R40 ;  /* 0x0020001018287df0 */ /* 0x000fe20008701828 */
[----:B------:R-:W-:-:S04]  /*1ac0*/  FADD R33, R33, R50 ;  /* 0x0000003221217221 */ /* 0x000fc80000000000 */
[----:B------:R-:W-:-:S04]  /*1ad0*/  FADD R33, R34, R33 ;  /* 0x0000002122217221 */ /* 0x000fc80000000000 */
[----:B------:R-:W-:-:S04]  /*1ae0*/  FADD R36, R36, R33 ;  /* 0x0000002124247221 */ /* 0x000fc80000000000 */
[----:B------:R-:W-:-:S05]  /*1af0*/  FADD R36, R37, R36 ;  /* 0x0000002425247221 */ /* 0x000fca0000000000 */
[----:B------:R-:W0:Y:S01]  /*1b00*/  SHFL.BFLY PT, R3, R36, 0x2, 0x1f ;  /* 0x0c401f0024037f89 */ /* 0x000e2200000e0000 */
[----:B------:R-:W-:-:S04]  /*1b10*/  UIADD3 UR6, UP0, UR6, 0x20, URZ ;  /* 0x0000002006067890 */ /* 0x000fc8000ff1e03f */
[----:B------:R-:W-:Y:S01]  /*1b20*/  UIADD3.X UR7, URZ, UR7, URZ, UP0, !UPT ;  /* 0x000000073f077290 */ /* 0x000fe200087fe43f */
[----:B------:R-:W-:Y:S01]  /*1b30*/  HGMMA.64x16x16.F32.BF16 R40, R28, gdesc[UR20], R40, gsb0 ;  /* 0x002000141c287df0 */ /* 0x000fe20008001828 */
[----:B0-----:R-:W-:Y:S01]  /*1b40*/  FADD R3, R36, R3 ;  /* 0x0000000324037221 */ /* 0x001fe20000000000 */
[----:B------:R-:W-:-:S04]  /*1b50*/  UISETP.GE.U32.AND UP0, UPT, UR6, UR24, UPT ;  /* 0x000000180600728c */ /* 0x000fc8000bf06070 */
[----:B------:R-:W0:Y:S01]  /*1b60*/  SHFL.BFLY PT, R2, R3, 0x1, 0x1f ;  /* 0x0c201f0003027f89 */ /* 0x000e2200000e0000 */
[----:B------:R-:W-:-:S06]  /*1b70*/  UISETP.GE.U32.AND.EX UP0, UPT, UR7, URZ, UPT, UP0 ;  /* 0x0000003f0700728c */ /* 0x000fcc000bf06100 */
[----:B------:R-:W-:Y:S01]  /*1b80*/  PLOP3.LUT P0, PT, PT, PT, UP0, 0x80, 0x0 ;  /* 0x000000000000781c */ /* 0x000fe20003f0f008 */
[----:B------:R-:W-:Y:S02]  /*1b90*/  ULEA UR5, UR15, UR5, 0x5 ;  /* 0x000000050f057291 */ /* 0x000fe4000f8e283f */
[----:B------:R-:W-:Y:S01]  /*1ba0*/  ULEA UR4, UR13, UR4, 0x5 ;  /* 0x000000040d047291 */ /* 0x000fe2000f8e283f */
[----:B------:R-:W-:Y:S02]  /*1bb0*/  IMAD.MOV.U32 R50, RZ, RZ, R32 ;  /* 0x000000ffff327224 */ /* 0x000fe400078e0020 */
[----:B------:R-:W-:Y:S02]  /*1bc0*/  IMAD.MOV.U32 R52, RZ, RZ, R0 ;  /* 0x000000ffff347224 */ /* 0x000fe400078e0000 */
[----:B0-----:R-:W-:-:S04]  /*1bd0*/  FADD R5, R3, R2 ;  /* 0x0000000203057221 */ /* 0x001fc80000000000 */
[----:B------:R-:W-:Y:S01]  /*1be0*/  FFMA R51, R38, R51, R5 ;  /* 0x0000003326337223 */ /* 0x000fe20000000005 */
[----:B------:R-:W-:Y:S02]  /*1bf0*/  WARPGROUP.DEPBAR.LE gsb0, 0x0 ;  /* 0x00008000000079c5 */ /* 0x000fe40000010000 */
[----:B------:R-:W-:Y:S05]  /*1c00*/  @!P0 BRA `(.L_x_1) ;  /* 0xffffffec00a48947 */ /* 0x000fea000383ffff */
.L_x_0:
[----:B0-----:R-:W-:Y:S01]  /*1c10*/  FMUL R3, R46, 0.25 ;  /* 0x3e8000002e037820 */ /* 0x001fe20000400000 */
[----:B------:R-:W-:Y:S01]  /*1c20*/  FSETP.GT.AND P0, PT, |R48|, 8.50705917302346158658e+37, PT ;  /* 0x7e8000003000780b */ /* 0x000fe20003f04200 */
[----:B------:R-:W-:Y:S01]  /*1c30*/  FMUL R2, R47, 0.25 ;  /* 0x3e8000002f027820 */ /* 0x000fe20000400000 */
[----:B------:R-:W-:Y:S01]  /*1c40*/  FMUL R4, R43, 0.25 ;  /* 0x3e8000002b047820 */ /* 0x000fe20000400000 */
[----:B------:R-:W-:Y:S01]  /*1c50*/  FSETP.GT.AND P1, PT, |R51|, 8.50705917302346158658e+37, PT ;  /* 0x7e8000003300780b */ /* 0x000fe20003f24200 */
[----:B------:R-:W-:Y:S01]  /*1c60*/  FMUL R5, R40, 0.25 ;  /* 0x3e80000028057820 */ /* 0x000fe20000400000 */
[----:B------:R-:W-:Y:S01]  /*1c70*/  FSEL R46, R3, R46, P0 ;  /* 0x0000002e032e7208 */ /* 0x000fe20000000000 */
[----:B------:R-:W-:Y:S01]  /*1c80*/  FMUL R3, R42, 0.25 ;  /* 0x3e8000002a037820 */ /* 0x000fe20000400000 */
[----:B------:R-:W-:Y:S01]  /*1c90*/  FSEL R47, R2, R47, P0 ;  /* 0x0000002f022f7208 */ /* 0x000fe20000000000 */
[----:B------:R-:W-:Y:S01]  /*1ca0*/  FMUL R2, R45, 0.25 ;  /* 0x3e8000002d027820 */ /* 0x000fe20000400000 */
[----:B------:R-:W-:Y:S01]  /*1cb0*/  LOP3.LUT R8, R6, 0x7, RZ, 0xc0, !PT ;  /* 0x0000000706087812 */ /* 0x000fe200078ec0ff */
[----:B------:R-:W-:Y:S01]  /*1cc0*/  BAR.SYNC.DEFER_BLOCKING 0x0 ;  /* 0x0000000000007b1d */ /* 0x000fe20000010000 */
[----:B------:R-:W-:Y:S01]  /*1cd0*/  FSEL R42, R3, R42, P0 ;  /* 0x0000002a032a7208 */ /* 0x000fe20000000000 */
[----:B------:R-:W-:Y:S01]  /*1ce0*/  FMUL R3, R44, 0.25 ;  /* 0x3e8000002c037820 */ /* 0x000fe20000400000 */
[----:B------:R-:W-:Y:S01]  /*1cf0*/  FSEL R43, R4, R43, P0 ;  /* 0x0000002b042b7208 */ /* 0x000fe20000000000 */
[----:B------:R-:W-:Y:S01]  /*1d00*/  IMAD.SHL.U32 R4, R6, 0x4, RZ ;  /* 0x0000000406047824 */ /* 0x000fe200078e00ff */
[----:B------:R-:W-:Y:S01]  /*1d10*/  FSETP.GEU.AND P2, PT, R51, 1.175494350822287508e-38, PT ;  /* 0x008000003300780b */ /* 0x000fe20003f4e000 */
[----:B------:R-:W-:Y:S01]  /*1d20*/  ULDC.64 UR4, c[0x0][0x270] ;  /* 0x00009c0000047ab9 */ /* 0x000fe20000000a00 */
[----:B------:R-:W-:Y:S01]  /*1d30*/  FSEL R17, R3, R44, P1 ;  /* 0x0000002c03117208 */ /* 0x000fe20000800000 */
[----:B------:R-:W-:Y:S01]  /*1d40*/  FMUL R3, R51, 8388608 ;  /* 0x4b00000033037820 */ /* 0x000fe20000400000 */
[----:B------:R-:W-:Y:S01]  /*1d50*/  LEA R9, R8, UR11, 0x4 ;  /* 0x0000000b08097c11 */ /* 0x000fe2000f8e20ff */
[----:B------:R-:W-:Y:S01]  /*1d60*/  UIMAD UR4, UR10, UR4, URZ ;  /* 0x000000040a0472a4 */ /* 0x000fe2000f8e023f */
[----:B------:R-:W-:Y:S01]  /*1d70*/  FSEL R45, R2, R45, P1 ;  /* 0x0000002d022d7208 */ /* 0x000fe20000800000 */
[----:B------:R-:W-:Y:S01]  /*1d80*/  FMUL R2, R41, 0.25 ;  /* 0x3e80000029027820 */ /* 0x000fe20000400000 */
[----:B------:R-:W-:Y:S01]  /*1d90*/  FSEL R3, R3, R51, !P2 ;  /* 0x0000003303037208 */ /* 0x000fe20005000000 */
[----:B------:R-:W-:Y:S01]  /*1da0*/  IMAD R11, R8, -0x8, R9 ;  /* 0xfffffff8080b7824 */ /* 0x000fe200078e0209 */
[----:B------:R-:W-:Y:S01]  /*1db0*/  LOP3.LUT R4, R4, 0xc0, RZ, 0xc0, !PT ;  /* 0x000000c004047812 */ /* 0x000fe200078ec0ff */
[----:B------:R-:W-:Y:S01]  /*1dc0*/  USHF.L.U32 UR6, UR4, 0x1, URZ ;  /* 0x0000000104067899 */ /* 0x000fe2000800063f */
[----:B------:R-:W-:Y:S01]  /*1dd0*/  FSEL R19, R5, R40, P1 ;  /* 0x0000002805137208 */ /* 0x000fe20000800000 */
[C---:B------:R-:W-:Y:S01]  /*1de0*/  FMUL R5, R48.reuse, 8388608 ;  /* 0x4b00000030057820 */ /* 0x040fe20000400000 */
[----:B------:R-:W-:Y:S01]  /*1df0*/  FSETP.GEU.AND P3, PT, R48, 1.175494350822287508e-38, PT ;  /* 0x008000003000780b */ /* 0x000fe20003f6e000 */
[----:B------:R-:W-:Y:S01]  /*1e00*/  IMAD.IADD R16, R4, 0x1, R11 ;  /* 0x0000000104107824 */ /* 0x000fe200078e020b */
[----:B------:R-:W-:Y:S01]  /*1e10*/  FSEL R41, R2, R41, P1 ;  /* 0x0000002902297208 */ /* 0x000fe20000800000 */
[----:B------:R-:W-:Y:S01]  /*1e20*/  VIADD R2, R3, 0xc0cafb0d ;  /* 0xc0cafb0d03027836 */ /* 0x000fe20000000000 */
[----:B------:R-:W-:-:S02]  /*1e30*/  LOP3.LUT R15, R6, 0x8, RZ, 0xc0, !PT ;  /* 0x00000008060f7812 */ /* 0x000fc400078ec0ff */
[----:B------:R-:W-:Y:S02]  /*1e40*/  FSEL R4, R5, R48, !P3 ;  /* 0x0000003005047208 */ /* 0x000fe40005800000 */
[----:B------:R-:W-:Y:S01]  /*1e50*/  LOP3.LUT R8, R2, 0xff800000, RZ, 0xc0, !PT ;  /* 0xff80000002087812 */ /* 0x000fe200078ec0ff */
[C---:B------:R-:W-:Y:S01]  /*1e60*/  IMAD R14, R15.reuse, 0x80, R9 ;  /* 0x000000800f0e7824 */ /* 0x040fe200078e0209 */
[----:B------:R-:W-:Y:S01]  /*1e70*/  LEA.HI R2, R15, R16, RZ, 0x1f ;  /* 0x000000100f027211 */ /* 0x000fe200078ff8ff */
[----:B------:R-:W-:Y:S01]  /*1e80*/  VIADD R9, R4, 0xc0cafb0d ;  /* 0xc0cafb0d04097836 */ /* 0x000fe20000000000 */
[-C--:B------:R-:W-:Y:S02]  /*1e90*/  IADD3 R16, R3, -R8.reuse, RZ ;  /* 0x8000000803107210 */ /* 0x080fe40007ffe0ff */
[----:B------:R-:W-:Y:S01]  /*1ea0*/  I2FP.F32.S32 R10, R8 ;  /* 0x00000008000a7245 */ /* 0x000fe20000201400 */
[----:B------:R-:W-:Y:S01]  /*1eb0*/  IMAD.MOV.U32 R8, RZ, RZ, 0x3dc6b27f ;  /* 0x3dc6b27fff087424 */ /* 0x000fe200078e00ff */
[----:B------:R-:W-:Y:S01]  /*1ec0*/  LOP3.LUT R9, R9, 0xff800000, RZ, 0xc0, !PT ;  /* 0xff80000009097812 */ /* 0x000fe200078ec0ff */
[----:B------:R-:W-:Y:S01]  /*1ed0*/  FADD R16, R16, -1 ;  /* 0xbf80000010107421 */ /* 0x000fe20000000000 */
[C---:B------:R-:W-:Y:S01]  /*1ee0*/  FSETP.GEU.AND P5, PT, |R51|.reuse, 1.175494350822287508e-38, PT ;  /* 0x008000003300780b */ /* 0x040fe20003fae200 */
[----:B------:R-:W-:Y:S01]  /*1ef0*/  @P1 FMUL R51, R51, 0.25 ;  /* 0x3e80000033331820 */ /* 0x000fe20000400000 */
[----:B------:R-:W-:Y:S01]  /*1f00*/  FSETP.GEU.AND P4, PT, |R48|, 1.175494350822287508e-38, PT ;  /* 0x008000003000780b */ /* 0x000fe20003f8e200 */
[----:B------:R-:W-:Y:S01]  /*1f10*/  IMAD.IADD R15, R4, 0x1, -R9 ;  /* 0x00000001040f7824 */ /* 0x000fe200078e0a09 */
[----:B------:R-:W-:Y:S01]  /*1f20*/  I2FP.F32.S32 R11, R9 ;  /* 0x00000009000b7245 */ /* 0x000fe20000201400 */
[----:B------:R-:W-:Y:S01]  /*1f30*/  FFMA.FTZ R9, R16, R8, -0.16845393180847167969 ;  /* 0xbe2c7f3010097423 */ /* 0x000fe20000010008 */
[----:B------:R-:W-:Y:S01]  /*1f40*/  @P0 FMUL R48, R48, 0.25 ;  /* 0x3e80000030300820 */ /* 0x000fe20000400000 */
[----:B------:R-:W-:Y:S01]  /*1f50*/  LOP3.LUT R13, R6, 0x70, RZ, 0xc0, !PT ;  /* 0x00000070060d7812 */ /* 0x000fe200078ec0ff */
[----:B------:R-:W-:Y:S01]  /*1f60*/  FADD R15, R15, -1 ;  /* 0xbf8000000f0f7421 */ /* 0x000fe20000000000 */
[----:B------:R-:W-:Y:S01]  /*1f70*/  FFMA.FTZ R9, R16, R9, 0.1716887056827545166 ;  /* 0x3e2fcf2a10097423 */ /* 0x000fe20000010009 */
[----:B------:R-:W-:-:S02]  /*1f80*/  FSEL R12, RZ, -23, P3 ;  /* 0xc1b80000ff0c7808 */ /* 0x000fc40001800000 */
[----:B------:R-:W-:Y:S02]  /*1f90*/  IMAD R13, R13, 0x8, R14 ;  /* 0x000000080d0d7824 */ /* 0x000fe400078e020e */
[----:B------:R-:W-:Y:S01]  /*1fa0*/  FFMA.FTZ R9, R16, R9, -0.17900948226451873779 ;  /* 0xbe374e4310097423 */ /* 0x000fe20000010009 */
[----:B------:R-:W-:Y:S01]  /*1fb0*/  @!P5 FMUL R51, R51, 16777216 ;  /* 0x4b8000003333d820 */ /* 0x000fe20000400000 */
[----:B------:R-:W-:Y:S01]  /*1fc0*/  @!P4 FMUL R48, R48, 16777216 ;  /* 0x4b8000003030c820 */ /* 0x000fe20000400000 */
[C---:B------:R-:W-:Y:S01]  /*1fd0*/  FFMA.FTZ R8, R15.reuse, R8, -0.16845393180847167969 ;  /* 0xbe2c7f300f087423 */ /* 0x040fe20000010008 */
[C---:B------:R-:W-:Y:S01]  /*1fe0*/  FFMA.FTZ R9, R16.reuse, R9, 0.20512372255325317383 ;  /* 0x3e520bf410097423 */ /* 0x040fe20000010009 */
[----:B------:R-:W0:Y:S01]  /*1ff0*/  MUFU.RCP R14, R51 ;  /* 0x00000033000e7308 */ /* 0x000e220000001000 */
[----:B------:R-:W-:Y:S01]  /*2000*/  FSEL R5, RZ, -23, P2 ;  /* 0xc1b80000ff057808 */ /* 0x000fe20001000000 */
[----:B------:R-:W-:Y:S01]  /*2010*/  FFMA.FTZ R8, R15, R8, 0.1716887056827545166 ;  /* 0x3e2fcf2a0f087423 */ /* 0x000fe20000010008 */
[C---:B------:R-:W-:Y:S01]  /*2020*/  FFMA.FTZ R9, R16.reuse, R9, -0.24046532809734344482 ;  /* 0xbe763c8b10097423 */ /* 0x040fe20000010009 */
[----:B------:R-:W-:Y:S01]  /*2030*/  @!P5 FMUL R17, R17, 16777216 ;  /* 0x4b8000001111d820 */ /* 0x000fe20000400000 */
[----:B------:R-:W-:Y:S01]  /*2040*/  @!P5 FMUL R19, R19, 16777216 ;  /* 0x4b8000001313d820 */ /* 0x000fe20000400000 */
[----:B------:R-:W-:Y:S01]  /*2050*/  FFMA.FTZ R8, R15, R8, -0.17900948226451873779 ;  /* 0xbe374e430f087423 */ /* 0x000fe20000010008 */
[C---:B------:R-:W-:Y:S01]  /*2060*/  FFMA.FTZ R9, R16.reuse, R9, 0.28857114911079406738 ;  /* 0x3e93bf9910097423 */ /* 0x040fe20000010009 */
[----:B------:R-:W1:Y:S01]  /*2070*/  MUFU.RCP R48, R48 ;  /* 0x0000003000307308 */ /* 0x000e620000001000 */
[----:B------:R-:W-:Y:S01]  /*2080*/  FFMA.FTZ R12, R11, 1.1920928955078125e-07, R12 ;  /* 0x340000000b0c7823 */ /* 0x000fe2000001000c */
[----:B------:R-:W-:Y:S01]  /*2090*/  FFMA.FTZ R8, R15, R8, 0.20512372255325317383 ;  /* 0x3e520bf40f087423 */ /* 0x000fe20000010008 */
[----:B------:R-:W-:Y:S01]  /*20a0*/  FFMA.FTZ R9, R16, R9, -0.36067417263984680176 ;  /* 0xbeb8aa4910097423 */ /* 0x000fe20000010009 */
[----:B------:R-:W-:Y:S01]  /*20b0*/  @!P5 FMUL R45, R45, 16777216 ;  /* 0x4b8000002d2dd820 */ /* 0x000fe20000400000 */
[----:B------:R-:W-:Y:S01]  /*20c0*/  @!P5 FMUL R41, R41, 16777216 ;  /* 0x4b8000002929d820 */ /* 0x000fe20000400000 */
[----:B------:R-:W-:Y:S01]  /*20d0*/  @!P4 FMUL R47, R47, 16777216 ;  /* 0x4b8000002f2fc820 */ /* 0x000fe20000400000 */
[----:B------:R-:W-:Y:S01]  /*20e0*/  @!P4 FMUL R46, R46, 16777216 ;  /* 0x4b8000002e2ec820 */ /* 0x000fe20000400000 */
[----:B------:R-:W-:Y:S01]  /*20f0*/  @!P4 FMUL R43, R43, 16777216 ;  /* 0x4b8000002b2bc820 */ /* 0x000fe20000400000 */
[----:B------:R-:W-:Y:S01]  /*2100*/  @!P4 FMUL R42, R42, 16777216 ;  /* 0x4b8000002a2ac820 */ /* 0x000fe20000400000 */
[C---:B------:R-:W-:Y:S01]  /*2110*/  FFMA.FTZ R8, R15.reuse, R8, -0.24046532809734344482 ;  /* 0xbe763c8b0f087423 */ /* 0x040fe20000010008 */
[----:B------:R-:W-:Y:S01]  /*2120*/  FFMA.FTZ R11, R16, R9, 0.48089820146560668945 ;  /* 0x3ef6384a100b7423 */ /* 0x000fe20000010009 */
[C---:B0-----:R-:W-:Y:S01]  /*2130*/  FMUL R17, R14.reuse, R17 ;  /* 0x000000110e117220 */ /* 0x041fe20000400000 */
[----:B------:R-:W-:Y:S01]  /*2140*/  FMUL R18, R14, R19 ;  /* 0x000000130e127220 */ /* 0x000fe20000400000 */
[----:B------:R-:W-:Y:S01]  /*2150*/  FFMA.FTZ R5, R10, 1.1920928955078125e-07, R5 ;  /* 0x340000000a057823 */ /* 0x000fe20000010005 */
[C---:B------:R-:W-:Y:S01]  /*2160*/  FMUL R45, R14.reuse, R45 ;  /* 0x0000002d0e2d7220 */ /* 0x040fe20000400000 */
[----:B------:R-:W-:Y:S01]  /*2170*/  FMUL R22, R14, R41 ;  /* 0x000000290e167220 */ /* 0x000fe20000400000 */
[C---:B-1----:R-:W-:Y:S01]  /*2180*/  FMUL R47, R48.reuse, R47 ;  /* 0x0000002f302f7220 */ /* 0x042fe20000400000 */
[C---:B------:R-:W-:Y:S01]  /*2190*/  FMUL R46, R48.reuse, R46 ;  /* 0x0000002e302e7220 */ /* 0x040fe20000400000 */
[C---:B------:R-:W-:Y:S01]  /*21a0*/  FMUL R20, R48.reuse, R43 ;  /* 0x0000002b30147220 */ /* 0x040fe20000400000 */
[----:B------:R-:W-:Y:S01]  /*21b0*/  FFMA.FTZ R10, R15, R8, 0.28857114911079406738 ;  /* 0x3e93bf990f0a7423 */ /* 0x000fe20000010008 */
[----:B------:R-:W-:Y:S01]  /*21c0*/  FMUL R19, R48, R42 ;  /* 0x0000002a30137220 */ /* 0x000fe20000400000 */
[C---:B------:R-:W-:Y:S01]  /*21d0*/  FFMA.FTZ R11, R16.reuse, R11, -0.72134751081466674805 ;  /* 0xbf38aa3b100b7423 */ /* 0x040fe2000001000b */
[----:B------:R-:W-:Y:S01]  /*21e0*/  F2FP.BF16.F32.PACK_AB R8, R17, R18 ;  /* 0x000000121108723e */ /* 0x000fe200000010ff */
[----:B------:R-:W-:Y:S01]  /*21f0*/  FFMA.FTZ R18, R15, R10, -0.36067417263984680176 ;  /* 0xbeb8aa490f127423 */ /* 0x000fe2000001000a */
[----:B------:R-:W-:Y:S01]  /*2200*/  F2FP.BF16.F32.PACK_AB R9, R45, R22 ;  /* 0x000000162d09723e */ /* 0x000fe200000010ff */
[----:B------:R-:W-:Y:S01]  /*2210*/  FMUL R17, R16, R11 ;  /* 0x0000000b10117220 */ /* 0x000fe20000400000 */
[----:B------:R-:W-:Y:S01]  /*2220*/  F2FP.BF16.F32.PACK_AB R10, R46, R19 ;  /* 0x000000132e0a723e */ /* 0x000fe200000010ff */
[----:B------:R-:W0:Y:S01]  /*2230*/  LDC R14, c[0x0][0x278] ;  /* 0x00009e00ff0e7b82 */ /* 0x000e220000000800 */
[----:B------:R-:W-:Y:S01]  /*2240*/  F2FP.BF16.F32.PACK_AB R11, R47, R20 ;  /* 0x000000142f0b723e */ /* 0x000fe200000010ff */
[----:B------:R-:W-:-:S02]  /*2250*/  IMAD.SHL.U32 R22, R6, 0x10, RZ ;  /* 0x0000001006167824 */ /* 0x000fc400078e00ff */
[C---:B------:R-:W-:Y:S01]  /*2260*/  FFMA.FTZ R18, R15.reuse, R18, 0.48089820146560668945 ;  /* 0x3ef6384a0f127423 */ /* 0x040fe20000010012 */
[----:B------:R-:W-:Y:S01]  /*2270*/  FMUL R17, R16, R17 ;  /* 0x0000001110117220 */ /* 0x000fe20000400000 */
[----:B------:R-:W-:Y:S01]  /*2280*/  SHF.R.U32.HI R19, RZ, 0x6, R6 ;  /* 0x00000006ff137819 */ /* 0x000fe20000011606 */
[----:B------:R1:W-:Y:S01]  /*2290*/  STSM.16.M88.4 [R13], R8 ;  /* 0x000000080d007844 */ /* 0x0003e20000000200 */
[----:B------:R-:W-:Y:S01]  /*22a0*/  LOP3.LUT R22, R22, 0x7f0, RZ, 0xc0, !PT ;  /* 0x000007f016167812 */ /* 0x000fe200078ec0ff */
[----:B------:R-:W-:Y:S01]  /*22b0*/  FFMA.FTZ R18, R15, R18, -0.72134751081466674805 ;  /* 0xbf38aa3b0f127423 */ /* 0x000fe20000010012 */
[----:B------:R-:W-:Y:S01]  /*22c0*/  SGXT.U32 R19, R19, 0x1 ;  /* 0x000000011313781a */ /* 0x000fe20000000000 */
[----:B------:R-:W-:Y:S01]  /*22d0*/  BAR.SYNC.DEFER_BLOCKING 0x0 ;  /* 0x0000000000007b1d */ /* 0x000fe20000010000 */
[----:B------:R-:W-:Y:S01]  /*22e0*/  ISETP.GE.U32.AND P1, PT, R3, 0x7f800000, PT ;  /* 0x7f8000000300780c */ /* 0x000fe20003f26070 */
[----:B------:R-:W-:Y:S01]  /*22f0*/  FMUL R20, R15, R18 ;  /* 0x000000120f147220 */ /* 0x000fe20000400000 */
[----:B------:R-:W-:Y:S01]  /*2300*/  FFMA.FTZ R18, R16, 1.4426950216293334961, R17 ;  /* 0x3fb8aa3b10127823 */ /* 0x000fe20000010011 */
[----:B------:R-:W-:-:S04]  /*2310*/  ISETP.GE.U32.AND P2, PT, R4, 0x7f800000, PT ;  /* 0x7f8000000400780c */ /* 0x000fc80003f46070 */
[----:B------:R-:W2:Y:S01]  /*2320*/  LDC.64 R16, c[0x0][0x228] ;  /* 0x00008a00ff107b82 */ /* 0x000ea20000000a00 */
[----:B------:R-:W-:Y:S01]  /*2330*/  FMUL R20, R15, R20 ;  /* 0x000000140f147220 */ /* 0x000fe20000400000 */
[----:B------:R-:W-:Y:S01]  /*2340*/  FADD R26, R5, R18 ;  /* 0x00000012051a7221 */ /* 0x000fe20000000000 */
[----:B------:R-:W-:Y:S01]  /*2350*/  IMAD R5, R7, UR5, RZ ;  /* 0x0000000507057c24 */ /* 0x000fe2000f8e02ff */
[----:B------:R-:W-:Y:S01]  /*2360*/  FSETP.NEU.AND P0, PT, R3, RZ, PT ;  /* 0x000000ff0300720b */ /* 0x000fe20003f0d000 */
[----:B------:R-:W-:Y:S01]  /*2370*/  FFMA.FTZ R15, R15, 1.4426950216293334961, R20 ;  /* 0x3fb8aa3b0f0f7823 */ /* 0x000fe20000010014 */
[----:B------:R-:W-:Y:S01]  /*2380*/  UIMAD.WIDE UR4, UR4, 0x2, URZ ;  /* 0x00000002040478a5 */ /* 0x000fe2000f8e023f */
[----:B0-----:R-:W-:Y:S02]  /*2390*/  IMAD R19, R19, R14, RZ ;  /* 0x0000000e13137224 */ /* 0x001fe400078e02ff */
[----:B------:R-:W-:Y:S01]  /*23a0*/  FADD R27, R12, R15 ;  /* 0x0000000f0c1b7221 */ /* 0x000fe20000000000 */
[----:B------:R-:W-:-:S02]  /*23b0*/  @P1 IMAD.MOV.U32 R12, RZ, RZ, 0x7f800000 ;  /* 0x7f800000ff0c1424 */ /* 0x000fc400078e00ff */
[----:B------:R-:W-:Y:S01]  /*23c0*/  IMAD R21, R14, 0x2, R19 ;  /* 0x000000020e157824 */ /* 0x000fe200078e0213 */
[----:B------:R-:W-:Y:S01]  /*23d0*/  ULDC UR4, c[0x0][0x27c] ;  /* 0x00009f0000047ab9 */ /* 0x000fe20000000800 */
[----:B------:R-:W-:Y:S01]  /*23e0*/  @P1 FFMA.FTZ R26, R3, R12, +INF ;  /* 0x7f800000031a1423 */ /* 0x000fe2000001000c */
[C---:B------:R-:W-:Y:S01]  /*23f0*/  IMAD.SHL.U32 R3, R5.reuse, 0x2, RZ ;  /* 0x0000000205037824 */ /* 0x040fe200078e00ff */
[----:B------:R-:W-:Y:S01]  /*2400*/  FSETP.NEU.AND P1, PT, R4, RZ, PT ;  /* 0x000000ff0400720b */ /* 0x000fe20003f2d000 */
[----:B-1----:R-:W-:Y:S01]  /*2410*/  IMAD R13, R14, 0x2, R21 ;  /* 0x000000020e0d7824 */ /* 0x002fe200078e0215 */
[----:B------:R0:W1:Y:S01]  /*2420*/  LDS.128 R8, [R22+UR11] ;  /* 0x0000000b16087984 */ /* 0x0000620008000c00 */
[----:B------:R-:W-:Y:S01]  /*2430*/  IMAD.HI R12, R5, 0x2, RZ ;  /* 0x00000002050c7827 */ /* 0x000fe200078e02ff */
[----:B------:R-:W-:-:S03]  /*2440*/  UIMAD UR4, UR10, UR4, URZ ;  /* 0x000000040a0472a4 */ /* 0x000fc6000f8e023f */
[C---:B------:R-:W-:Y:S01]  /*2450*/  IMAD R15, R14.reuse, 0x2, R13 ;  /* 0x000000020e0f7824 */ /* 0x040fe200078e020d */
[----:B--2---:R-:W-:Y:S01]  /*2460*/  IADD3 R28, P3, P4, R3, UR6, R16 ;  /* 0x00000006031c7c10 */ /* 0x004fe2000fc7e010 */
[----:B------:R-:W-:Y:S01]  /*2470*/  @P2 IMAD.MOV.U32 R23, RZ, RZ, 0x7f800000 ;  /* 0x7f800000ff172424 */ /* 0x000fe200078e00ff */
[----:B------:R-:W-:Y:S01]  /*2480*/  USHF.L.U32 UR6, UR4, 0x2, URZ ;  /* 0x0000000204067899 */ /* 0x000fe2000800063f */
[----:B------:R-:W-:Y:S01]  /*2490*/  IMAD R25, R14, 0x2, R15 ;  /* 0x000000020e197824 */ /* 0x000fe200078e020f */
[----:B------:R-:W-:Y:S01]  /*24a0*/  IADD3.X R30, R12, UR5, R17, P3, P4 ;  /* 0x000000050c1e7c10 */ /* 0x000fe20009fe8411 */
[----:B------:R-:W-:Y:S01]  /*24b0*/  @P2 FFMA.FTZ R27, R4, R23, +INF ;  /* 0x7f800000041b2423 */ /* 0x000fe20000010017 */
[-C--:B------:R-:W-:Y:S01]  /*24c0*/  LEA R18, P3, R19, R28.reuse, 0x1 ;  /* 0x0000001c13127211 */ /* 0x080fe200078608ff */
[C---:B------:R-:W-:Y:S01]  /*24d0*/  IMAD R29, R14.reuse, 0x2, R25 ;  /* 0x000000020e1d7824 */ /* 0x040fe200078e0219 */
[-C--:B------:R-:W-:Y:S01]  /*24e0*/  LEA R20, P6, R21, R28.reuse, 0x1 ;  /* 0x0000001c15147211 */ /* 0x080fe200078c08ff */
[----:B------:R-:W-:Y:S01]  /*24f0*/  UIMAD.WIDE UR4, UR4, 0x4, URZ ;  /* 0x00000004040478a5 */ /* 0x000fe2000f8e023f */
[----:B0-----:R-:W-:Y:S01]  /*2500*/  LEA R22, P5, R13, R28, 0x1 ;  /* 0x0000001c0d167211 */ /* 0x001fe200078a08ff */
[----:B------:R-:W-:Y:S01]  /*2510*/  IMAD R3, R14, 0x2, R29 ;  /* 0x000000020e037824 */ /* 0x000fe200078e021d */
[----:B------:R-:W-:-:S02]  /*2520*/  LEA.HI.X.SX32 R19, R19, R30, 0x1, P3 ;  /* 0x0000001e13137211 */ /* 0x000fc400018f0eff */
[----:B------:R-:W-:Y:S01]  /*2530*/  LEA R12, P2, R15, R28, 0x1 ;  /* 0x0000001c0f0c7211 */ /* 0x000fe200078408ff */
[----:B------:R-:W-:Y:S01]  /*2540*/  IMAD R5, R14, 0x2, R3 ;  /* 0x000000020e057824 */ /* 0x000fe200078e0203 */
[----:B------:R-:W-:Y:S02]  /*2550*/  LEA.HI.X.SX32 R21, R21, R30, 0x1, P6 ;  /* 0x0000001e15157211 */ /* 0x000fe400030f0eff */
[----:B------:R-:W-:Y:S02]  /*2560*/  LEA R14, P4, R25, R28, 0x1 ;  /* 0x0000001c190e7211 */ /* 0x000fe400078808ff */
[----:B------:R-:W-:Y:S02]  /*2570*/  LEA.HI.X.SX32 R23, R13, R30, 0x1, P5 ;  /* 0x0000001e0d177211 */ /* 0x000fe400028f0eff */
[-C--:B------:R-:W-:Y:S02]  /*2580*/  LEA R16, P3, R29, R28.reuse, 0x1 ;  /* 0x0000001c1d107211 */ /* 0x080fe400078608ff */
[----:B------:R-:W-:-:S02]  /*2590*/  LEA R24, P6, R3, R28, 0x1 ;  /* 0x0000001c03187211 */ /* 0x000fc400078c08ff */
[----:B------:R-:W-:Y:S02]  /*25a0*/  LEA R4, P5, R5, R28, 0x1 ;  /* 0x0000001c05047211 */ /* 0x000fe400078a08ff */
[-C--:B------:R-:W-:Y:S02]  /*25b0*/  LEA.HI.X.SX32 R13, R15, R30.reuse, 0x1, P2 ;  /* 0x0000001e0f0d7211 */ /* 0x080fe400010f0eff */
[-C--:B------:R-:W-:Y:S02]  /*25c0*/  LEA.HI.X.SX32 R15, R25, R30.reuse, 0x1, P4 ;  /* 0x0000001e190f7211 */ /* 0x080fe400020f0eff */
[-C--:B------:R-:W-:Y:S01]  /*25d0*/  LEA.HI.X.SX32 R17, R29, R30.reuse, 0x1, P3 ;  /* 0x0000001e1d117211 */ /* 0x080fe200018f0eff */
[----:B-1----:R0:W-:Y:S01]  /*25e0*/  STG.E.U16 desc[UR20][R18.64], R8 ;  /* 0x0000000812007986 */ /* 0x0021e2000c101514 */
[-C--:B------:R-:W-:Y:S01]  /*25f0*/  LEA.HI.X.SX32 R25, R3, R30.reuse, 0x1, P6 ;  /* 0x0000001e03197211 */ /* 0x080fe200030f0eff */
[----:B------:R-:W1:Y:S01]  /*2600*/  LDC.64 R28, c[0x0][0x230] ;  /* 0x00008c00ff1c7b82 */ /* 0x000e620000000a00 */
[----:B------:R-:W-:Y:S01]  /*2610*/  LEA.HI.X.SX32 R5, R5, R30, 0x1, P5 ;  /* 0x0000001e05057211 */ /* 0x000fe200028f0eff */
[----:B------:R2:W-:Y:S01]  /*2620*/  STG.E.U16 desc[UR20][R20.64], R9 ;  /* 0x0000000914007986 */ /* 0x0005e2000c101514 */
[----:B------:R-:W-:-:S02]  /*2630*/  PRMT R30, R11, 0x7632, R30 ;  /* 0x000076320b1e7816 */ /* 0x000fc4000000001e */
[----:B------:R-:W-:Y:S01]  /*2640*/  FSEL R3, R26, -INF , P0 ;  /* 0xff8000001a037808 */ /* 0x000fe20000000000 */
[----:B------:R3:W-:Y:S01]  /*2650*/  STG.E.U16 desc[UR20][R22.64], R10 ;  /* 0x0000000a16007986 */ /* 0x0007e2000c101514 */
[----:B------:R-:W-:Y:S02]  /*2660*/  FSEL R27, R27, -INF , P1 ;  /* 0xff8000001b1b7808 */ /* 0x000fe40000800000 */
[----:B------:R-:W-:Y:S01]  /*2670*/  LOP3.LUT P2, RZ, R6, 0x40, RZ, 0xc0, !PT ;  /* 0x0000004006ff7812 */ /* 0x000fe2000784c0ff */
[----:B------:R4:W-:Y:S01]  /*2680*/  STG.E.U16 desc[UR20][R12.64], R11 ;  /* 0x0000000b0c007986 */ /* 0x0009e2000c101514 */
[----:B0-----:R-:W-:Y:S01]  /*2690*/  PRMT R19, R8, 0x7632, R19 ;  /* 0x0000763208137816 */ /* 0x001fe20000000013 */
[----:B------:R-:W-:Y:S02]  /*26a0*/  IMAD.SHL.U32 R8, R6, 0x2, RZ ;  /* 0x0000000206087824 */ /* 0x000fe400078e00ff */
[----:B------:R-:W-:Y:S01]  /*26b0*/  FFMA R26, R3, 0.69314718246459960938, R32 ;  /* 0x3f317218031a7823 */ /* 0x000fe20000000020 */
[----:B--2---:R-:W-:Y:S01]  /*26c0*/  PRMT R21, R9, 0x7632, R21 ;  /* 0x0000763209157816 */ /* 0x004fe20000000015 */
[----:B------:R-:W-:Y:S01]  /*26d0*/  FFMA R27, R27, 0.69314718246459960938, R0 ;  /* 0x3f3172181b1b7823 */ /* 0x000fe20000000000 */
[----:B------:R4:W-:Y:S01]  /*26e0*/  STG.E.U16 desc[UR20][R14.64], R19 ;  /* 0x000000130e007986 */ /* 0x0009e2000c101514 */
[----:B------:R-:W-:Y:S01]  /*26f0*/  LOP3.LUT R8, R8, 0xf8, RZ, 0xc0, !PT ;  /* 0x000000f808087812 */ /* 0x000fe200078ec0ff */
[C---:B------:R-:W-:Y:S01]  /*2700*/  IMAD.SHL.U32 R3, R7.reuse, 0x4, RZ ;  /* 0x0000000407037824 */ /* 0x040fe200078e00ff */
[----:B---3--:R-:W-:Y:S01]  /*2710*/  PRMT R23, R10, 0x7632, R23 ;  /* 0x000076320a177816 */ /* 0x008fe20000000017 */
[----:B------:R4:W-:Y:S01]  /*2720*/  STG.E.U16 desc[UR20][R16.64], R21 ;  /* 0x0000001510007986 */ /* 0x0009e2000c101514 */
[----:B------:R-:W-:-:S03]  /*2730*/  IMAD.HI R0, R7, 0x4, RZ ;  /* 0x0000000407007827 */ /* 0x000fc600078e02ff */
[----:B------:R4:W-:Y:S01]  /*2740*/  STG.E.U16 desc[UR20][R24.64], R23 ;  /* 0x0000001718007986 */ /* 0x0009e2000c101514 */
[----:B-1----:R-:W-:-:S03]  /*2750*/  IADD3 R6, P0, P1, R3, UR6, R28 ;  /* 0x0000000603067c10 */ /* 0x002fc6000f91e01c */
[----:B------:R4:W-:Y:S01]  /*2760*/  STG.E.U16 desc[UR20][R4.64], R30 ;  /* 0x0000001e04007986 */ /* 0x0009e2000c101514 */
[----:B------:R-:W-:Y:S01]  /*2770*/  IADD3.X R7, R0, UR5, R29, P0, P1 ;  /* 0x0000000500077c10 */ /* 0x000fe200087e241d */
[----:B------:R-:W-:Y:S06]  /*2780*/  BAR.SYNC.DEFER_BLOCKING 0x0 ;  /* 0x0000000000007b1d */ /* 0x000fec0000010000 */
[----:B------:R4:W-:Y:S02]  /*2790*/  STS.64 [R8+UR11], R26 ;  /* 0x0000001a08007988 */ /* 0x0009e40008000a0b */
[----:B------:R-:W-:Y:S06]  /*27a0*/  BAR.SYNC.DEFER_BLOCKING 0x0 ;  /* 0x0000000000007b1d */ /* 0x000fec0000010000 */
[----:B------:R-:W-:Y:S05]  /*27b0*/  @P2 EXIT ;  /* 0x000000000000294d */ /* 0x000fea0003800000 */
[----:B------:R-:W0:Y:S04]  /*27c0*/  LDS R3, [R2] ;  /* 0x0000000002037984 */ /* 0x000e280000000800 */
[----:B0-----:R-:W-:Y:S01]  /*27d0*/  STG.E desc[UR20][R6.64], R3 ;  /* 0x0000000306007986 */ /* 0x001fe2000c101914 */
[----:B------:R-:W-:Y:S05]  /*27e0*/  EXIT ;  /* 0x000000000000794d */ /* 0x000fea0003800000 */
.L_x_2:
[----:B------:R-:W-:-:S00]  /*27f0*/  BRA `(.L_x_2) ;  /* 0xfffffffc00fc7947 */ /* 0x000fc0000383ffff */
[----:B------:R-:W-:-:S00]  /*2800*/  NOP ;  /* 0x0000000000007918 */ /* 0x000fc00000000000 */
[----:B------:R-:W-:-:S00]  /*2810*/  NOP ;  /* 0x0000000000007918 */ /* 0x000fc00000000000 */
[----:B------:R-:W-:-:S00]  /*2820*/  NOP ;  /* 0x0000000000007918 */ /* 0x000fc00000000000 */
[----:B------:R-:W-:-:S00]  /*2830*/  NOP ;  /* 0x0000000000007918 */ /* 0x000fc00000000000 */
[----:B------:R-:W-:-:S00]  /*2840*/  NOP ;  /* 0x0000000000007918 */ /* 0x000fc00000000000 */
[----:B------:R-:W-:-:S00]  /*2850*/  NOP ;  /* 0x0000000000007918 */ /* 0x000fc00000000000 */
[----:B------:R-:W-:-:S00]  /*2860*/  NOP ;  /* 0x0000000000007918 */ /* 0x000fc00000000000 */
[----:B------:R-:W-:-:S00]  /*2870*/  NOP ;  /* 0x0000000000007918 */ /* 0x000fc00000000000 */
.L_x_3:


//--------------------- .nv.global.init           --------------------------
	.section	.nv.global.init,"aw",@progbits
.nv.global.init:
	.type		_$_str,@object
	.size		_$_str,(.L_0 - _$_str)
_$_str:
        /*0000*/ 	.byte	0x5f, 0x5f, 0x43, 0x55, 0x44, 0x41, 0x5f, 0x46, 0x54, 0x5a, 0x00
.L_0:


//--------------------- .nv.shared.attn_fwd       --------------------------
	.section	.nv.shared.attn_fwd,"aw",@nobits
	.sectionflags	@""
	.align	16
	.zero		1024


//--------------------- .nv.shared.reserved.0     --------------------------
	.section	.nv.shared.reserved.0,"aw",@nobits
	.weak		__nv_reservedSMEM_offset_0_alias
	.size		__nv_reservedSMEM_offset_0_alias, 0, 0
	.other		__nv_reservedSMEM_offset_0_alias,@"STO_CUDA_RESERVED_SHARED STV_DEFAULT"
__nv_reservedSMEM_offset_0_alias:
	.zero		0


//--------------------- .nv.constant0.attn_fwd    --------------------------
	.section	.nv.constant0.attn_fwd,"a",@progbits
	.sectionflags	@""
	.align	4
.nv.constant0.attn_fwd:
	.zero		664


//--------------------- SYMBOLS --------------------------

	.type		.nv.reservedSmem.offset0,@object
	.size		.nv.reservedSmem.offset0,0x4
